// auto-generated by cutlass_sweep.gemm — config: {"arch": "sm_90", "cluster_m": 1, "cluster_n": 1, "dtype": "e4m3", "dtype_b": "e4m3", "layout": "tt", "stages": 0, "tile_k": 128, "tile_m": 64, "tile_n": 128}
#include "cutlass/cutlass.h"
#include "cutlass/gemm/collective/collective_builder.hpp"
#include "cutlass/gemm/device/gemm_universal_adapter.h"
#include "cutlass/gemm/kernel/gemm_universal.hpp"
#include "cutlass/epilogue/collective/collective_builder.hpp"

using ElemA = cutlass::float_e4m3_t;
using ElemB = cutlass::float_e4m3_t;
using ElemCD = cutlass::float_e4m3_t;
using Acc  = float;
using TileShape    = cute::Shape<cute::_64, cute::_128, cute::_128>;
using ClusterShape = cute::Shape<cute::_1, cute::_1, cute::_1>;

using CollectiveEpilogue = typename cutlass::epilogue::collective::CollectiveBuilder<
    cutlass::arch::Sm90, cutlass::arch::OpClassTensorOp,
    TileShape, ClusterShape,
    cutlass::epilogue::collective::EpilogueTileAuto,
    Acc, Acc,
    ElemCD, cutlass::layout::RowMajor, 128 / cutlass::sizeof_bits<ElemCD>::value,
    ElemCD, cutlass::layout::RowMajor, 128 / cutlass::sizeof_bits<ElemCD>::value,
    cutlass::epilogue::collective::EpilogueScheduleAuto
  >::CollectiveOp;

using CollectiveMainloop = typename cutlass::gemm::collective::CollectiveBuilder<
    cutlass::arch::Sm90, cutlass::arch::OpClassTensorOp,
    ElemA, cutlass::layout::ColumnMajor, 128 / cutlass::sizeof_bits<ElemA>::value,
    ElemB, cutlass::layout::ColumnMajor, 128 / cutlass::sizeof_bits<ElemB>::value,
    Acc,
    TileShape, ClusterShape,
    cutlass::gemm::collective::StageCountAutoCarveout<static_cast<int>(sizeof(typename CollectiveEpilogue::SharedStorage))>,
    cutlass::gemm::collective::KernelScheduleAuto
  >::CollectiveOp;

using GemmKernel = cutlass::gemm::kernel::GemmUniversal<
    cute::Shape<int,int,int,int>,
    CollectiveMainloop,
    CollectiveEpilogue
>;
using Gemm = cutlass::gemm::device::GemmUniversalAdapter<GemmKernel>;

// Force the device kernel symbol into the cubin without needing a host main.
auto* _anchor = &cutlass::device_kernel<GemmKernel>;


// ===== COMPILED SASS (sm_90a) =====

	.target	sm_90a

	.elftype	@"ET_EXEC"


//--------------------- .note.nv.tkinfo           --------------------------
	.section	.note.nv.tkinfo,"",@"SHT_NOTE"
	.sectionflags	@"SHF_NOTE_NV_TKINFO"
	.tkinfo
        /*0018*/ 	.word	0x00000002
        /*0030*/ 	.string	""
        /*0030*/ 	.string	"ptxas"
        /*0030*/ 	.string	"Cuda compilation tools, release 13.0, V13.0.88"
        /*0030*/ 	.string	"Build cuda_13.0.r13.0/compiler.36424714_0"
        /*0030*/ 	.string	"-arch sm_90a -m 64 "



//--------------------- .note.nv.cuinfo           --------------------------
	.section	.note.nv.cuinfo,"",@"SHT_NOTE"
	.sectionflags	@"SHF_NOTE_NV_CUINFO"
        /*0018*/ 	.short	0x0002
        /*001a*/ 	.short	0x005a
        /*001c*/ 	.short	0x0082
	.zero		2


//--------------------- .nv.info                  --------------------------
	.section	.nv.info,"",@"SHT_CUDA_INFO"
	.align	4


	//----- nvinfo : EIATTR_REGCOUNT
	.align		4
        /*0000*/ 	.byte	0x04, 0x2f
        /*0002*/ 	.short	(.L_16 - .L_15)
	.align		4
.L_15:
        /*0004*/ 	.word	index@(_ZN7cutlass13device_kernelINS_4gemm6kernel13GemmUniversalIN4cute5tupleIJiiiiEEENS1_10collective13CollectiveMmaINS1_39MainloopSm90TmaGmmaRmemAWarpSpecializedILi9ENS5_IJNS4_1CILi1EEESB_SB_EEENS1_32KernelTmaWarpSpecializedPingpongEEENS5_IJNSA_ILi64EEENSA_ILi128EEESG_EEENS_12float_e4m3_tENS5_IJSB_llEEESI_NS5_IJlSB_lEEENS4_8TiledMMAINS4_8MMA_AtomIJNS4_4SM904GMMA31MMA_64x128x32_F32E4M3E4M3_RS_TNILNSO_7ScaleInE1ELSQ_1EEEEEENS4_6LayoutISC_NS5_IJNSA_ILi0EEESU_SU_EEEEENS5_IJNS4_10UnderscoreESX_SX_EEEEENS4_13SM90_TMA_LOADENS4_14ComposedLayoutINS4_7SwizzleILi2ELi4ELi3EEENS4_18smem_ptr_flag_bitsILi8EEENST_INS5_IJSF_NSA_ILi8EEEEEENS5_IJSB_SF_EEEEEEENS4_9Copy_AtomIJNS4_39AutoVectorizingCopyWithAssumedAlignmentILi128EEESI_EEENS4_8identityES10_NS11_INS12_ILi3ELi4ELi3EEES15_NST_INS5_IJS16_SG_EEENS5_IJSG_SB_EEEEEEEvS1F_EENS_8epilogue10collective6detail29Sm90TmaWarpSpecializedAdapterINS1N_15DefaultEpilogueISI_SK_SK_NS1M_6thread17LinearCombinationISI_Li1EffLNS1R_9ScaleType4KindE0ELNS_15FloatRoundStyleE2ESI_EENS1_15EpilogueDefaultEEEEEvvEEEEvNT_6ParamsE)
        /*0008*/ 	.word	0x000000a8


	//----- nvinfo : EIATTR_FRAME_SIZE
	.align		4
.L_16:
        /*000c*/ 	.byte	0x04, 0x11
        /*000e*/ 	.short	(.L_18 - .L_17)
	.align		4
.L_17:
        /*0010*/ 	.word	index@(_ZN7cutlass13device_kernelINS_4gemm6kernel13GemmUniversalIN4cute5tupleIJiiiiEEENS1_10collective13CollectiveMmaINS1_39MainloopSm90TmaGmmaRmemAWarpSpecializedILi9ENS5_IJNS4_1CILi1EEESB_SB_EEENS1_32KernelTmaWarpSpecializedPingpongEEENS5_IJNSA_ILi64EEENSA_ILi128EEESG_EEENS_12float_e4m3_tENS5_IJSB_llEEESI_NS5_IJlSB_lEEENS4_8TiledMMAINS4_8MMA_AtomIJNS4_4SM904GMMA31MMA_64x128x32_F32E4M3E4M3_RS_TNILNSO_7ScaleInE1ELSQ_1EEEEEENS4_6LayoutISC_NS5_IJNSA_ILi0EEESU_SU_EEEEENS5_IJNS4_10UnderscoreESX_SX_EEEEENS4_13SM90_TMA_LOADENS4_14ComposedLayoutINS4_7SwizzleILi2ELi4ELi3EEENS4_18smem_ptr_flag_bitsILi8EEENST_INS5_IJSF_NSA_ILi8EEEEEENS5_IJSB_SF_EEEEEEENS4_9Copy_AtomIJNS4_39AutoVectorizingCopyWithAssumedAlignmentILi128EEESI_EEENS4_8identityES10_NS11_INS12_ILi3ELi4ELi3EEES15_NST_INS5_IJS16_SG_EEENS5_IJSG_SB_EEEEEEEvS1F_EENS_8epilogue10collective6detail29Sm90TmaWarpSpecializedAdapterINS1N_15DefaultEpilogueISI_SK_SK_NS1M_6thread17LinearCombinationISI_Li1EffLNS1R_9ScaleType4KindE0ELNS_15FloatRoundStyleE2ESI_EENS1_15EpilogueDefaultEEEEEvvEEEEvNT_6ParamsE)
        /*0014*/ 	.word	0x00000000


	//----- nvinfo : EIATTR_MIN_STACK_SIZE
	.align		4
.L_18:
        /*0018*/ 	.byte	0x04, 0x12
        /*001a*/ 	.short	(.L_20 - .L_19)
	.align		4
.L_19:
        /*001c*/ 	.word	index@(_ZN7cutlass13device_kernelINS_4gemm6kernel13GemmUniversalIN4cute5tupleIJiiiiEEENS1_10collective13CollectiveMmaINS1_39MainloopSm90TmaGmmaRmemAWarpSpecializedILi9ENS5_IJNS4_1CILi1EEESB_SB_EEENS1_32KernelTmaWarpSpecializedPingpongEEENS5_IJNSA_ILi64EEENSA_ILi128EEESG_EEENS_12float_e4m3_tENS5_IJSB_llEEESI_NS5_IJlSB_lEEENS4_8TiledMMAINS4_8MMA_AtomIJNS4_4SM904GMMA31MMA_64x128x32_F32E4M3E4M3_RS_TNILNSO_7ScaleInE1ELSQ_1EEEEEENS4_6LayoutISC_NS5_IJNSA_ILi0EEESU_SU_EEEEENS5_IJNS4_10UnderscoreESX_SX_EEEEENS4_13SM90_TMA_LOADENS4_14ComposedLayoutINS4_7SwizzleILi2ELi4ELi3EEENS4_18smem_ptr_flag_bitsILi8EEENST_INS5_IJSF_NSA_ILi8EEEEEENS5_IJSB_SF_EEEEEEENS4_9Copy_AtomIJNS4_39AutoVectorizingCopyWithAssumedAlignmentILi128EEESI_EEENS4_8identityES10_NS11_INS12_ILi3ELi4ELi3EEES15_NST_INS5_IJS16_SG_EEENS5_IJSG_SB_EEEEEEEvS1F_EENS_8epilogue10collective6detail29Sm90TmaWarpSpecializedAdapterINS1N_15DefaultEpilogueISI_SK_SK_NS1M_6thread17LinearCombinationISI_Li1EffLNS1R_9ScaleType4KindE0ELNS_15FloatRoundStyleE2ESI_EENS1_15EpilogueDefaultEEEEEvvEEEEvNT_6ParamsE)
        /*0020*/ 	.word	0x00000000
.L_20:


//--------------------- .nv.compat                --------------------------
	.section	.nv.compat,"",@"SHT_CUDA_COMPAT_INFO"
	.align	4
        /*0000*/ 	.byte	0x02, 0x09, 0x01, 0x00, 0x02, 0x02, 0x04, 0x00, 0x02, 0x05, 0x05, 0x00, 0x03, 0x07, 0x01, 0x01
        /*0010*/ 	.byte	0x02, 0x03, 0x01, 0x00, 0x02, 0x06, 0x01, 0x00, 0x04, 0x0b, 0x08, 0x00, 0x00, 0x00, 0x00, 0x00
        /*0020*/ 	.byte	0x00, 0x00, 0x00, 0x00


//--------------------- .nv.info._ZN7cutlass13device_kernelINS_4gemm6kernel13GemmUniversalIN4cute5tupleIJiiiiEEENS1_10collective13CollectiveMmaINS1_39MainloopSm90TmaGmmaRmemAWarpSpecializedILi9ENS5_IJNS4_1CILi1EEESB_SB_EEENS1_32KernelTmaWarpSpecializedPingpongEEENS5_IJNSA_ILi64EEENSA_ILi128EEESG_EEENS_12float_e4m3_tENS5_IJSB_llEEESI_NS5_IJlSB_lEEENS4_8TiledMMAINS4_8MMA_AtomIJNS4_4SM904GMMA31MMA_64x128x32_F32E4M3E4M3_RS_TNILNSO_7ScaleInE1ELSQ_1EEEEEENS4_6LayoutISC_NS5_IJNSA_ILi0EEESU_SU_EEEEENS5_IJNS4_10UnderscoreESX_SX_EEEEENS4_13SM90_TMA_LOADENS4_14ComposedLayoutINS4_7SwizzleILi2ELi4ELi3EEENS4_18smem_ptr_flag_bitsILi8EEENST_INS5_IJSF_NSA_ILi8EEEEEENS5_IJSB_SF_EEEEEEENS4_9Copy_AtomIJNS4_39AutoVectorizingCopyWithAssumedAlignmentILi128EEESI_EEENS4_8identityES10_NS11_INS12_ILi3ELi4ELi3EEES15_NST_INS5_IJS16_SG_EEENS5_IJSG_SB_EEEEEEEvS1F_EENS_8epilogue10collective6detail29Sm90TmaWarpSpecializedAdapterINS1N_15DefaultEpilogueISI_SK_SK_NS1M_6thread17LinearCombinationISI_Li1EffLNS1R_9ScaleType4KindE0ELNS_15FloatRoundStyleE2ESI_EENS1_15EpilogueDefaultEEEEEvvEEEEvNT_6ParamsE --------------------------
	.section	.nv.info._ZN7cutlass13device_kernelINS_4gemm6kernel13GemmUniversalIN4cute5tupleIJiiiiEEENS1_10collective13CollectiveMmaINS1_39MainloopSm90TmaGmmaRmemAWarpSpecializedILi9ENS5_IJNS4_1CILi1EEESB_SB_EEENS1_32KernelTmaWarpSpecializedPingpongEEENS5_IJNSA_ILi64EEENSA_ILi128EEESG_EEENS_12float_e4m3_tENS5_IJSB_llEEESI_NS5_IJlSB_lEEENS4_8TiledMMAINS4_8MMA_AtomIJNS4_4SM904GMMA31MMA_64x128x32_F32E4M3E4M3_RS_TNILNSO_7ScaleInE1ELSQ_1EEEEEENS4_6LayoutISC_NS5_IJNSA_ILi0EEESU_SU_EEEEENS5_IJNS4_10UnderscoreESX_SX_EEEEENS4_13SM90_TMA_LOADENS4_14ComposedLayoutINS4_7SwizzleILi2ELi4ELi3EEENS4_18smem_ptr_flag_bitsILi8EEENST_INS5_IJSF_NSA_ILi8EEEEEENS5_IJSB_SF_EEEEEEENS4_9Copy_AtomIJNS4_39AutoVectorizingCopyWithAssumedAlignmentILi128EEESI_EEENS4_8identityES10_NS11_INS12_ILi3ELi4ELi3EEES15_NST_INS5_IJS16_SG_EEENS5_IJSG_SB_EEEEEEEvS1F_EENS_8epilogue10collective6detail29Sm90TmaWarpSpecializedAdapterINS1N_15DefaultEpilogueISI_SK_SK_NS1M_6thread17LinearCombinationISI_Li1EffLNS1R_9ScaleType4KindE0ELNS_15FloatRoundStyleE2ESI_EENS1_15EpilogueDefaultEEEEEvvEEEEvNT_6ParamsE,"",@"SHT_CUDA_INFO"
	.sectionflags	@""
	.align	4


	//----- nvinfo : EIATTR_CUDA_API_VERSION
	.align		4
        /*0000*/ 	.byte	0x04, 0x37
        /*0002*/ 	.short	(.L_22 - .L_21)
.L_21:
        /*0004*/ 	.word	0x00000082


	//----- nvinfo : EIATTR_KPARAM_INFO
	.align		4
.L_22:
        /*0008*/ 	.byte	0x04, 0x17
        /*000a*/ 	.short	(.L_24 - .L_23)
.L_23:
        /*000c*/ 	.word	0x00000000
        /*0010*/ 	.short	0x0000
        /*0012*/ 	.short	0x0070
        /*0014*/ 	.byte	0x00, 0xf0, 0x01, 0x10


	//----- nvinfo : EIATTR_SPARSE_MMA_MASK
	.align		4
.L_24:
        /*0018*/ 	.byte	0x03, 0x50
        /*001a*/ 	.short	0x0000


	//----- nvinfo : EIATTR_MAXREG_COUNT
	.align		4
        /*001c*/ 	.byte	0x03, 0x1b
        /*001e*/ 	.short	0x00a8


	//----- nvinfo : EIATTR_NUM_BARRIERS
	.align		4
        /*0020*/ 	.byte	0x02, 0x4c
        /*0022*/ 	.byte	0x01
	.zero		1


	//----- nvinfo : EIATTR_EXTERNS
	.align		4
        /*0024*/ 	.byte	0x04, 0x0f
        /*0026*/ 	.short	(.L_26 - .L_25)


	//   ....[0]....
	.align		4
.L_25:
        /*0028*/ 	.word	index@(__assertfail)


	//----- nvinfo : EIATTR_MERCURY_ISA_VERSION
	.align		4
.L_26:
        /*002c*/ 	.byte	0x03, 0x5f
        /*002e*/ 	.short	0x0101


	//----- nvinfo : EIATTR_INT_WARP_WIDE_INSTR_OFFSETS
	.align		4
        /*0030*/ 	.byte	0x04, 0x31
        /*0032*/ 	.short	(.L_28 - .L_27)


	//   ....[0]....
.L_27:
        /*0034*/ 	.word	0x00000570


	//   ....[1]....
        /*0038*/ 	.word	0x00000580


	//   ....[2]....
        /*003c*/ 	.word	0x000005f0


	//   ....[3]....
        /*0040*/ 	.word	0x00000600


	//   ....[4]....
        /*0044*/ 	.word	0x00000610


	//   ....[5]....
        /*0048*/ 	.word	0x00000630


	//   ....[6]....
        /*004c*/ 	.word	0x00000690


	//   ....[7]....
        /*0050*/ 	.word	0x000006b0


	//----- nvinfo : EIATTR_COOP_GROUP_MASK_REGIDS
	.align		4
.L_28:
        /*0054*/ 	.byte	0x04, 0x29
        /*0056*/ 	.short	(.L_30 - .L_29)


	//   ....[0]....
.L_29:
        /*0058*/ 	.word	0xffffffff


	//   ....[1]....
        /*005c*/ 	.word	0xffffffff


	//   ....[2]....
        /*0060*/ 	.word	0xffffffff


	//   ....[3]....
        /*0064*/ 	.word	0xffffffff


	//   ....[4]....
        /*0068*/ 	.word	0xffffffff


	//   ....[5]....
        /*006c*/ 	.word	0xffffffff


	//   ....[6]....
        /*0070*/ 	.word	0x0500000f


	//----- nvinfo : EIATTR_COOP_GROUP_INSTR_OFFSETS
	.align		4
.L_30:
        /*0074*/ 	.byte	0x04, 0x28
        /*0076*/ 	.short	(.L_32 - .L_31)


	//   ....[0]....
.L_31:
        /*0078*/ 	.word	0x00000050


	//   ....[1]....
        /*007c*/ 	.word	0x00000080


	//   ....[2]....
        /*0080*/ 	.word	0x00000180


	//   ....[3]....
        /*0084*/ 	.word	0x00000460


	//   ....[4]....
        /*0088*/ 	.word	0x000004a0


	//   ....[5]....
        /*008c*/ 	.word	0x000004e0


	//   ....[6]....
        /*0090*/ 	.word	0x0000a010


	//----- nvinfo : EIATTR_REG_RECONFIG
	.align		4
.L_32:
        /*0094*/ 	.byte	0x01, 0x54
	.zero		2


	//----- nvinfo : EIATTR_SYSCALL_OFFSETS
	.align		4
        /*0098*/ 	.byte	0x04, 0x46
        /*009a*/ 	.short	(.L_34 - .L_33)


	//   ....[0]....
.L_33:
        /*009c*/ 	.word	0x000017e0


	//   ....[1]....
        /*00a0*/ 	.word	0x00001920


	//   ....[2]....
        /*00a4*/ 	.word	0x00001a10


	//   ....[3]....
        /*00a8*/ 	.word	0x00008d90


	//   ....[4]....
        /*00ac*/ 	.word	0x00008ec0


	//----- nvinfo : EIATTR_MBARRIER_INSTR_OFFSETS
	.align		4
.L_34:
        /*00b0*/ 	.byte	0x04, 0x39
        /*00b2*/ 	.short	(.L_36 - .L_35)


	//   ....[0]....
.L_35:
        /*00b4*/ 	.word	0x00000320
        /*00b8*/ 	.word	0x000000ff
        /*00bc*/ 	.word	0x00000000
        /*00c0*/ 	.short	0x0100
        /*00c2*/ 	.byte	0x05
	.zero		1


	//   ....[1]....
        /*00c4*/ 	.word	0x00000330
        /*00c8*/ 	.word	0x000000ff
        /*00cc*/ 	.word	0x00000048
        /*00d0*/ 	.short	0x0100
        /*00d2*/ 	.byte	0x05
	.zero		1


	//   ....[2]....
        /*00d4*/ 	.word	0x00000340
        /*00d8*/ 	.word	0x000000ff
        /*00dc*/ 	.word	0x00000008
        /*00e0*/ 	.short	0x0100
        /*00e2*/ 	.byte	0x05
	.zero		1


	//   ....[3]....
        /*00e4*/ 	.word	0x00000350
        /*00e8*/ 	.word	0x000000ff
        /*00ec*/ 	.word	0x00000050
        /*00f0*/ 	.short	0x0100
        /*00f2*/ 	.byte	0x05
	.zero		1


	//   ....[4]....
        /*00f4*/ 	.word	0x00000360
        /*00f8*/ 	.word	0x000000ff
        /*00fc*/ 	.word	0x00000010
        /*0100*/ 	.short	0x0100
        /*0102*/ 	.byte	0x05
	.zero		1


	//   ....[5]....
        /*0104*/ 	.word	0x00000370
        /*0108*/ 	.word	0x000000ff
        /*010c*/ 	.word	0x00000058
        /*0110*/ 	.short	0x0100
        /*0112*/ 	.byte	0x05
	.zero		1


	//   ....[6]....
        /*0114*/ 	.word	0x00000380
        /*0118*/ 	.word	0x000000ff
        /*011c*/ 	.word	0x00000018
        /*0120*/ 	.short	0x0100
        /*0122*/ 	.byte	0x05
	.zero		1


	//   ....[7]....
        /*0124*/ 	.word	0x00000390
        /*0128*/ 	.word	0x000000ff
        /*012c*/ 	.word	0x00000060
        /*0130*/ 	.short	0x0100
        /*0132*/ 	.byte	0x05
	.zero		1


	//   ....[8]....
        /*0134*/ 	.word	0x000003a0
        /*0138*/ 	.word	0x000000ff
        /*013c*/ 	.word	0x00000020
        /*0140*/ 	.short	0x0100
        /*0142*/ 	.byte	0x05
	.zero		1


	//   ....[9]....
        /*0144*/ 	.word	0x000003b0
        /*0148*/ 	.word	0x000000ff
        /*014c*/ 	.word	0x00000068
        /*0150*/ 	.short	0x0100
        /*0152*/ 	.byte	0x05
	.zero		1


	//   ....[10]....
        /*0154*/ 	.word	0x000003c0
        /*0158*/ 	.word	0x000000ff
        /*015c*/ 	.word	0x00000028
        /*0160*/ 	.short	0x0100
        /*0162*/ 	.byte	0x05
	.zero		1


	//   ....[11]....
        /*0164*/ 	.word	0x000003d0
        /*0168*/ 	.word	0x000000ff
        /*016c*/ 	.word	0x00000070
        /*0170*/ 	.short	0x0100
        /*0172*/ 	.byte	0x05
	.zero		1


	//   ....[12]....
        /*0174*/ 	.word	0x000003e0
        /*0178*/ 	.word	0x000000ff
        /*017c*/ 	.word	0x00000030
        /*0180*/ 	.short	0x0100
        /*0182*/ 	.byte	0x05
	.zero		1


	//   ....[13]....
        /*0184*/ 	.word	0x000003f0
        /*0188*/ 	.word	0x000000ff
        /*018c*/ 	.word	0x00000078
        /*0190*/ 	.short	0x0100
        /*0192*/ 	.byte	0x05
	.zero		1


	//   ....[14]....
        /*0194*/ 	.word	0x00000400
        /*0198*/ 	.word	0x000000ff
        /*019c*/ 	.word	0x00000038
        /*01a0*/ 	.short	0x0100
        /*01a2*/ 	.byte	0x05
	.zero		1


	//   ....[15]....
        /*01a4*/ 	.word	0x00000410
        /*01a8*/ 	.word	0x000000ff
        /*01ac*/ 	.word	0x00000080
        /*01b0*/ 	.short	0x0100
        /*01b2*/ 	.byte	0x05
	.zero		1


	//   ....[16]....
        /*01b4*/ 	.word	0x00000420
        /*01b8*/ 	.word	0x000000ff
        /*01bc*/ 	.word	0x00000040
        /*01c0*/ 	.short	0x0100
        /*01c2*/ 	.byte	0x05
	.zero		1


	//   ....[17]....
        /*01c4*/ 	.word	0x00000430
        /*01c8*/ 	.word	0x000000ff
        /*01cc*/ 	.word	0x00000088
        /*01d0*/ 	.short	0x0100
        /*01d2*/ 	.byte	0x05
	.zero		1


	//   ....[18]....
        /*01d4*/ 	.word	0x000006d0
        /*01d8*/ 	.word	0x000000ff
        /*01dc*/ 	.word	0x000000c0
        /*01e0*/ 	.short	0x0100
        /*01e2*/ 	.byte	0x05
	.zero		1


	//   ....[19]....
        /*01e4*/ 	.word	0x000006e0
        /*01e8*/ 	.word	0x000000ff
        /*01ec*/ 	.word	0x000000c8
        /*01f0*/ 	.short	0x0100
        /*01f2*/ 	.byte	0x05
	.zero		1


	//   ....[20]....
        /*01f4*/ 	.word	0x00000720
        /*01f8*/ 	.word	0x000000ff
        /*01fc*/ 	.word	0x000000a0
        /*0200*/ 	.short	0x0100
        /*0202*/ 	.byte	0x0a
	.zero		1


	//   ....[21]....
        /*0204*/ 	.word	0x00000740
        /*0208*/ 	.word	0x000000ff
        /*020c*/ 	.word	0x000000a8
        /*0210*/ 	.short	0x0100
        /*0212*/ 	.byte	0x0a
	.zero		1


	//   ....[22]....
        /*0214*/ 	.word	0x00000750
        /*0218*/ 	.word	0x000000ff
        /*021c*/ 	.word	0x000000b0
        /*0220*/ 	.short	0x0100
        /*0222*/ 	.byte	0x0a
	.zero		1


	//   ....[23]....
        /*0224*/ 	.word	0x00000760
        /*0228*/ 	.word	0x000000ff
        /*022c*/ 	.word	0x000000b8
        /*0230*/ 	.short	0x0100
        /*0232*/ 	.byte	0x0a
	.zero		1


	//   ....[24]....
        /*0234*/ 	.word	0x00001690
        /*0238*/ 	.word	0x000000ff
        /*023c*/ 	.word	0xfffffff8
        /*0240*/ 	.short	0x010a
        /*0242*/ 	.byte	0x2e
	.zero		1


	//   ....[25]....
        /*0244*/ 	.word	0x00001ad0
        /*0248*/ 	.word	0x00000003
        /*024c*/ 	.word	0x00000000
        /*0250*/ 	.short	0x010a
        /*0252*/ 	.byte	0x3f
	.zero		1


	//   ....[26]....
        /*0254*/ 	.word	0x00001b10
        /*0258*/ 	.word	0x00000003
        /*025c*/ 	.word	0x00000000
        /*0260*/ 	.short	0x010a
        /*0262*/ 	.byte	0x3f
	.zero		1


	//   ....[27]....
        /*0264*/ 	.word	0x00001c20
        /*0268*/ 	.word	0x00000003
        /*026c*/ 	.word	0x00000000
        /*0270*/ 	.short	0x010a
        /*0272*/ 	.byte	0x3f
	.zero		1


	//   ....[28]....
        /*0274*/ 	.word	0x00002560
        /*0278*/ 	.word	0x00000003
        /*027c*/ 	.word	0x00000000
        /*0280*/ 	.short	0x010a
        /*0282*/ 	.byte	0x3f
	.zero		1


	//   ....[29]....
        /*0284*/ 	.word	0x00002880
        /*0288*/ 	.word	0x0000000f
        /*028c*/ 	.word	0x00000000
        /*0290*/ 	.short	0x010a
        /*0292*/ 	.byte	0x3f
	.zero		1


	//   ....[30]....
        /*0294*/ 	.word	0x00002d40
        /*0298*/ 	.word	0x000000ff
        /*029c*/ 	.word	0x00000000
        /*02a0*/ 	.short	0x0101
        /*02a2*/ 	.byte	0x05
	.zero		1


	//   ....[31]....
        /*02a4*/ 	.word	0x00003010
        /*02a8*/ 	.word	0x0000000f
        /*02ac*/ 	.word	0x00000000
        /*02b0*/ 	.short	0x010a
        /*02b2*/ 	.byte	0x3f
	.zero		1


	//   ....[32]....
        /*02b4*/ 	.word	0x000037a0
        /*02b8*/ 	.word	0x000000ff
        /*02bc*/ 	.word	0x00000000
        /*02c0*/ 	.short	0x0101
        /*02c2*/ 	.byte	0x04
	.zero		1


	//   ....[33]....
        /*02c4*/ 	.word	0x00003a80
        /*02c8*/ 	.word	0x00000000
        /*02cc*/ 	.word	0x00000000
        /*02d0*/ 	.short	0x0101
        /*02d2*/ 	.byte	0x2d
	.zero		1


	//   ....[34]....
        /*02d4*/ 	.word	0x00003b40
        /*02d8*/ 	.word	0x000000ff
        /*02dc*/ 	.word	0x00000000
        /*02e0*/ 	.short	0x0101
        /*02e2*/ 	.byte	0x06
	.zero		1


	//   ....[35]....
        /*02e4*/ 	.word	0x00003bb0
        /*02e8*/ 	.word	0x000000ff
        /*02ec*/ 	.word	0x00000008
        /*02f0*/ 	.short	0x010a
        /*02f2*/ 	.byte	0x2e
	.zero		1


	//   ....[36]....
        /*02f4*/ 	.word	0x00008450
        /*02f8*/ 	.word	0x00000000
        /*02fc*/ 	.word	0x00000000
        /*0300*/ 	.short	0x0101
        /*0302*/ 	.byte	0x2d
	.zero		1


	//   ....[37]....
        /*0304*/ 	.word	0x00008f90
        /*0308*/ 	.word	0x00000006
        /*030c*/ 	.word	0x00000048
        /*0310*/ 	.short	0x010a
        /*0312*/ 	.byte	0x3f
	.zero		1


	//   ....[38]....
        /*0314*/ 	.word	0x00009370
        /*0318*/ 	.word	0x00000003
        /*031c*/ 	.word	0x000000c8
        /*0320*/ 	.short	0x0101
        /*0322*/ 	.byte	0x3f
	.zero		1


	//   ....[39]....
        /*0324*/ 	.word	0x00009aa0
        /*0328*/ 	.word	0x00000005
        /*032c*/ 	.word	0x00000000
        /*0330*/ 	.short	0x010a
        /*0332*/ 	.byte	0x3f
	.zero		1


	//   ....[40]....
        /*0334*/ 	.word	0x00009b20
        /*0338*/ 	.word	0x00000007
        /*033c*/ 	.word	0x00000000
        /*0340*/ 	.short	0x010a
        /*0342*/ 	.byte	0x3f
	.zero		1


	//   ....[41]....
        /*0344*/ 	.word	0x00009bb0
        /*0348*/ 	.word	0x00000006
        /*034c*/ 	.word	0x00000000
        /*0350*/ 	.short	0x010a
        /*0352*/ 	.byte	0x3f
	.zero		1


	//   ....[42]....
        /*0354*/ 	.word	0x00009c40
        /*0358*/ 	.word	0x00000009
        /*035c*/ 	.word	0x00000000
        /*0360*/ 	.short	0x010a
        /*0362*/ 	.byte	0x3f
	.zero		1


	//   ....[43]....
        /*0364*/ 	.word	0x00009cd0
        /*0368*/ 	.word	0x00000006
        /*036c*/ 	.word	0x00000000
        /*0370*/ 	.short	0x010a
        /*0372*/ 	.byte	0x3f
	.zero		1


	//   ....[44]....
        /*0374*/ 	.word	0x00009d60
        /*0378*/ 	.word	0x00000009
        /*037c*/ 	.word	0x00000000
        /*0380*/ 	.short	0x010a
        /*0382*/ 	.byte	0x3f
	.zero		1


	//   ....[45]....
        /*0384*/ 	.word	0x00009df0
        /*0388*/ 	.word	0x00000008
        /*038c*/ 	.word	0x00000000
        /*0390*/ 	.short	0x010a
        /*0392*/ 	.byte	0x3f
	.zero		1


	//   ....[46]....
        /*0394*/ 	.word	0x00009e80
        /*0398*/ 	.word	0x0000000b
        /*039c*/ 	.word	0x00000000
        /*03a0*/ 	.short	0x010a
        /*03a2*/ 	.byte	0x3f
	.zero		1


	//   ....[47]....
        /*03a4*/ 	.word	0x00009f10
        /*03a8*/ 	.word	0x00000003
        /*03ac*/ 	.word	0x00000000
        /*03b0*/ 	.short	0x010a
        /*03b2*/ 	.byte	0x3f
	.zero		1


	//   ....[48]....
        /*03b4*/ 	.word	0x00009f80
        /*03b8*/ 	.word	0x00000003
        /*03bc*/ 	.word	0xfffffff8
        /*03c0*/ 	.short	0x010a
        /*03c2*/ 	.byte	0x3f
	.zero		1


	//   ....[49]....
        /*03c4*/ 	.word	0x0000a040
        /*03c8*/ 	.word	0x00000003
        /*03cc*/ 	.word	0x00000000
        /*03d0*/ 	.short	0x010a
        /*03d2*/ 	.byte	0x3f
	.zero		1


	//   ....[50]....
        /*03d4*/ 	.word	0x0000a090
        /*03d8*/ 	.word	0x00000003
        /*03dc*/ 	.word	0x00000000
        /*03e0*/ 	.short	0x010a
        /*03e2*/ 	.byte	0x3f
	.zero		1


	//   ....[51]....
        /*03e4*/ 	.word	0x0000a0e0
        /*03e8*/ 	.word	0x0000000f
        /*03ec*/ 	.word	0x00000000
        /*03f0*/ 	.short	0x010a
        /*03f2*/ 	.byte	0x3f
	.zero		1


	//   ....[52]....
        /*03f4*/ 	.word	0x0000a140
        /*03f8*/ 	.word	0x00000004
        /*03fc*/ 	.word	0x00000008
        /*0400*/ 	.short	0x010a
        /*0402*/ 	.byte	0x3f
	.zero		1


	//   ....[53]....
        /*0404*/ 	.word	0x0000a210
        /*0408*/ 	.word	0x00000006
        /*040c*/ 	.word	0x00000048
        /*0410*/ 	.short	0x010a
        /*0412*/ 	.byte	0x3f
	.zero		1


	//   ....[54]....
        /*0414*/ 	.word	0x0000a2e0
        /*0418*/ 	.word	0x00000005
        /*041c*/ 	.word	0x00000000
        /*0420*/ 	.short	0x010a
        /*0422*/ 	.byte	0x3f
	.zero		1


	//   ....[55]....
        /*0424*/ 	.word	0x0000a330
        /*0428*/ 	.word	0x00000007
        /*042c*/ 	.word	0x00000000
        /*0430*/ 	.short	0x010a
        /*0432*/ 	.byte	0x3f
	.zero		1


	//   ....[56]....
        /*0434*/ 	.word	0x0000a380
        /*0438*/ 	.word	0x00000006
        /*043c*/ 	.word	0x00000000
        /*0440*/ 	.short	0x010a
        /*0442*/ 	.byte	0x3f
	.zero		1


	//   ....[57]....
        /*0444*/ 	.word	0x0000a3d0
        /*0448*/ 	.word	0x00000009
        /*044c*/ 	.word	0x00000000
        /*0450*/ 	.short	0x010a
        /*0452*/ 	.byte	0x3f
	.zero		1


	//   ....[58]....
        /*0454*/ 	.word	0x0000a420
        /*0458*/ 	.word	0x00000006
        /*045c*/ 	.word	0x00000000
        /*0460*/ 	.short	0x010a
        /*0462*/ 	.byte	0x3f
	.zero		1


	//   ....[59]....
        /*0464*/ 	.word	0x0000a470
        /*0468*/ 	.word	0x00000009
        /*046c*/ 	.word	0x00000000
        /*0470*/ 	.short	0x010a
        /*0472*/ 	.byte	0x3f
	.zero		1


	//   ....[60]....
        /*0474*/ 	.word	0x0000a4c0
        /*0478*/ 	.word	0x00000008
        /*047c*/ 	.word	0x00000000
        /*0480*/ 	.short	0x010a
        /*0482*/ 	.byte	0x3f
	.zero		1


	//   ....[61]....
        /*0484*/ 	.word	0x0000a510
        /*0488*/ 	.word	0x0000000b
        /*048c*/ 	.word	0x00000000
        /*0490*/ 	.short	0x010a
        /*0492*/ 	.byte	0x3f
	.zero		1


	//----- nvinfo : EIATTR_NUM_MBARRIERS
	.align		4
.L_36:
        /*0494*/ 	.byte	0x03, 0x38
        /*0496*/ 	.short	0x0018


	//----- nvinfo : EIATTR_EXIT_INSTR_OFFSETS
	.align		4
        /*0498*/ 	.byte	0x04, 0x1c
        /*049a*/ 	.short	(.L_38 - .L_37)


	//   ....[0]....
.L_37:
        /*049c*/ 	.word	0x00001280


	//   ....[1]....
        /*04a0*/ 	.word	0x000012e0


	//   ....[2]....
        /*04a4*/ 	.word	0x00008a30


	//   ....[3]....
        /*04a8*/ 	.word	0x00008a60


	//   ....[4]....
        /*04ac*/ 	.word	0x00009f60


	//----- nvinfo : EIATTR_MAX_THREADS
	.align		4
.L_38:
        /*04b0*/ 	.byte	0x04, 0x05
        /*04b2*/ 	.short	(.L_40 - .L_39)
.L_39:
        /*04b4*/ 	.word	0x00000180
        /*04b8*/ 	.word	0x00000001
        /*04bc*/ 	.word	0x00000001


	//----- nvinfo : EIATTR_CRS_STACK_SIZE
	.align		4
.L_40:
        /*04c0*/ 	.byte	0x04, 0x1e
        /*04c2*/ 	.short	(.L_42 - .L_41)
.L_41:
        /*04c4*/ 	.word	0x00000000


	//----- nvinfo : EIATTR_CBANK_PARAM_SIZE
	.align		4
.L_42:
        /*04c8*/ 	.byte	0x03, 0x19
        /*04ca*/ 	.short	0x0470


	//----- nvinfo : EIATTR_PARAM_CBANK
	.align		4
        /*04cc*/ 	.byte	0x04, 0x0a
        /*04ce*/ 	.short	(.L_44 - .L_43)
	.align		4
.L_43:
        /*04d0*/ 	.word	index@(.nv.constant0._ZN7cutlass13device_kernelINS_4gemm6kernel13GemmUniversalIN4cute5tupleIJiiiiEEENS1_10collective13CollectiveMmaINS1_39MainloopSm90TmaGmmaRmemAWarpSpecializedILi9ENS5_IJNS4_1CILi1EEESB_SB_EEENS1_32KernelTmaWarpSpecializedPingpongEEENS5_IJNSA_ILi64EEENSA_ILi128EEESG_EEENS_12float_e4m3_tENS5_IJSB_llEEESI_NS5_IJlSB_lEEENS4_8TiledMMAINS4_8MMA_AtomIJNS4_4SM904GMMA31MMA_64x128x32_F32E4M3E4M3_RS_TNILNSO_7ScaleInE1ELSQ_1EEEEEENS4_6LayoutISC_NS5_IJNSA_ILi0EEESU_SU_EEEEENS5_IJNS4_10UnderscoreESX_SX_EEEEENS4_13SM90_TMA_LOADENS4_14ComposedLayoutINS4_7SwizzleILi2ELi4ELi3EEENS4_18smem_ptr_flag_bitsILi8EEENST_INS5_IJSF_NSA_ILi8EEEEEENS5_IJSB_SF_EEEEEEENS4_9Copy_AtomIJNS4_39AutoVectorizingCopyWithAssumedAlignmentILi128EEESI_EEENS4_8identityES10_NS11_INS12_ILi3ELi4ELi3EEES15_NST_INS5_IJS16_SG_EEENS5_IJSG_SB_EEEEEEEvS1F_EENS_8epilogue10collective6detail29Sm90TmaWarpSpecializedAdapterINS1N_15DefaultEpilogueISI_SK_SK_NS1M_6thread17LinearCombinationISI_Li1EffLNS1R_9ScaleType4KindE0ELNS_15FloatRoundStyleE2ESI_EENS1_15EpilogueDefaultEEEEEvvEEEEvNT_6ParamsE)
        /*04d4*/ 	.short	0x0210
        /*04d6*/ 	.short	0x0470


	//----- nvinfo : EIATTR_SW_WAR
	.align		4
.L_44:
        /*04d8*/ 	.byte	0x04, 0x36
        /*04da*/ 	.short	(.L_46 - .L_45)
.L_45:
        /*04dc*/ 	.word	0x00000008
.L_46:


//--------------------- .nv.callgraph             --------------------------
	.section	.nv.callgraph,"",@"SHT_CUDA_CALLGRAPH"
	.align	4
	.sectionentsize	8
	.align		4
        /*0000*/ 	.word	0x00000000
	.align		4
        /*0004*/ 	.word	0xffffffff
	.align		4
        /*0008*/ 	.word	index@(_ZN7cutlass13device_kernelINS_4gemm6kernel13GemmUniversalIN4cute5tupleIJiiiiEEENS1_10collective13CollectiveMmaINS1_39MainloopSm90TmaGmmaRmemAWarpSpecializedILi9ENS5_IJNS4_1CILi1EEESB_SB_EEENS1_32KernelTmaWarpSpecializedPingpongEEENS5_IJNSA_ILi64EEENSA_ILi128EEESG_EEENS_12float_e4m3_tENS5_IJSB_llEEESI_NS5_IJlSB_lEEENS4_8TiledMMAINS4_8MMA_AtomIJNS4_4SM904GMMA31MMA_64x128x32_F32E4M3E4M3_RS_TNILNSO_7ScaleInE1ELSQ_1EEEEEENS4_6LayoutISC_NS5_IJNSA_ILi0EEESU_SU_EEEEENS5_IJNS4_10UnderscoreESX_SX_EEEEENS4_13SM90_TMA_LOADENS4_14ComposedLayoutINS4_7SwizzleILi2ELi4ELi3EEENS4_18smem_ptr_flag_bitsILi8EEENST_INS5_IJSF_NSA_ILi8EEEEEENS5_IJSB_SF_EEEEEEENS4_9Copy_AtomIJNS4_39AutoVectorizingCopyWithAssumedAlignmentILi128EEESI_EEENS4_8identityES10_NS11_INS12_ILi3ELi4ELi3EEES15_NST_INS5_IJS16_SG_EEENS5_IJSG_SB_EEEEEEEvS1F_EENS_8epilogue10collective6detail29Sm90TmaWarpSpecializedAdapterINS1N_15DefaultEpilogueISI_SK_SK_NS1M_6thread17LinearCombinationISI_Li1EffLNS1R_9ScaleType4KindE0ELNS_15FloatRoundStyleE2ESI_EENS1_15EpilogueDefaultEEEEEvvEEEEvNT_6ParamsE)
	.align		4
        /*000c*/ 	.word	index@(__assertfail)
	.align		4
        /*0010*/ 	.word	0x00000000
	.align		4
        /*0014*/ 	.word	0xfffffffe
	.align		4
        /*0018*/ 	.word	0x00000000
	.align		4
        /*001c*/ 	.word	0xfffffffd
	.align		4
        /*0020*/ 	.word	0x00000000
	.align		4
        /*0024*/ 	.word	0xfffffffc


//--------------------- .nv.constant4             --------------------------
	.section	.nv.constant4,"a",@progbits
	.align	8
	.align		8
.nv.constant4:
        /*0000*/ 	.dword	__assertfail
	.align		8
        /*0008*/ 	.dword	__unnamed_1
	.align		8
        /*0010*/ 	.dword	__unnamed_2
	.align		8
        /*0018*/ 	.dword	_ZN40_INTERNAL_d4d9d356_4_k_cu_6cc09f7d_226994cuda3std3__45__cpo5beginE
	.align		8
        /*0020*/ 	.dword	_ZN40_INTERNAL_d4d9d356_4_k_cu_6cc09f7d_226994cuda3std3__45__cpo3endE
	.align		8
        /*0028*/ 	.dword	_ZN40_INTERNAL_d4d9d356_4_k_cu_6cc09f7d_226994cuda3std3__45__cpo6cbeginE
	.align		8
        /*0030*/ 	.dword	_ZN40_INTERNAL_d4d9d356_4_k_cu_6cc09f7d_226994cuda3std3__45__cpo4cendE
	.align		8
        /*0038*/ 	.dword	_ZN40_INTERNAL_d4d9d356_4_k_cu_6cc09f7d_226994cuda3std3__442_GLOBAL__N__d4d9d356_4_k_cu_6cc09f7d_226996ignoreE
	.align		8
        /*0040*/ 	.dword	_ZN40_INTERNAL_d4d9d356_4_k_cu_6cc09f7d_226994cuda3std3__419piecewise_constructE
	.align		8
        /*0048*/ 	.dword	_ZN40_INTERNAL_d4d9d356_4_k_cu_6cc09f7d_226994cuda3std3__48in_placeE
	.align		8
        /*0050*/ 	.dword	_ZN40_INTERNAL_d4d9d356_4_k_cu_6cc09f7d_226994cuda3std6ranges3__45__cpo4swapE
	.align		8
        /*0058*/ 	.dword	_ZN40_INTERNAL_d4d9d356_4_k_cu_6cc09f7d_226994cuda3std6ranges3__45__cpo9iter_moveE
	.align		8
        /*0060*/ 	.dword	_ZN40_INTERNAL_d4d9d356_4_k_cu_6cc09f7d_226994cute7productE
	.align		8
        /*0068*/ 	.dword	_ZN40_INTERNAL_d4d9d356_4_k_cu_6cc09f7d_226994cute1_E
	.align		8
        /*0070*/ 	.dword	$str$24
	.align		8
        /*0078*/ 	.dword	$str$25


//--------------------- .text._ZN7cutlass13device_kernelINS_4gemm6kernel13GemmUniversalIN4cute5tupleIJiiiiEEENS1_10collective13CollectiveMmaINS1_39MainloopSm90TmaGmmaRmemAWarpSpecializedILi9ENS5_IJNS4_1CILi1EEESB_SB_EEENS1_32KernelTmaWarpSpecializedPingpongEEENS5_IJNSA_ILi64EEENSA_ILi128EEESG_EEENS_12float_e4m3_tENS5_IJSB_llEEESI_NS5_IJlSB_lEEENS4_8TiledMMAINS4_8MMA_AtomIJNS4_4SM904GMMA31MMA_64x128x32_F32E4M3E4M3_RS_TNILNSO_7ScaleInE1ELSQ_1EEEEEENS4_6LayoutISC_NS5_IJNSA_ILi0EEESU_SU_EEEEENS5_IJNS4_10UnderscoreESX_SX_EEEEENS4_13SM90_TMA_LOADENS4_14ComposedLayoutINS4_7SwizzleILi2ELi4ELi3EEENS4_18smem_ptr_flag_bitsILi8EEENST_INS5_IJSF_NSA_ILi8EEEEEENS5_IJSB_SF_EEEEEEENS4_9Copy_AtomIJNS4_39AutoVectorizingCopyWithAssumedAlignmentILi128EEESI_EEENS4_8identityES10_NS11_INS12_ILi3ELi4ELi3EEES15_NST_INS5_IJS16_SG_EEENS5_IJSG_SB_EEEEEEEvS1F_EENS_8epilogue10collective6detail29Sm90TmaWarpSpecializedAdapterINS1N_15DefaultEpilogueISI_SK_SK_NS1M_6thread17LinearCombinationISI_Li1EffLNS1R_9ScaleType4KindE0ELNS_15FloatRoundStyleE2ESI_EENS1_15EpilogueDefaultEEEEEvvEEEEvNT_6ParamsE --------------------------
	.section	.text._ZN7cutlass13device_kernelINS_4gemm6kernel13GemmUniversalIN4cute5tupleIJiiiiEEENS1_10collective13CollectiveMmaINS1_39MainloopSm90TmaGmmaRmemAWarpSpecializedILi9ENS5_IJNS4_1CILi1EEESB_SB_EEENS1_32KernelTmaWarpSpecializedPingpongEEENS5_IJNSA_ILi64EEENSA_ILi128EEESG_EEENS_12float_e4m3_tENS5_IJSB_llEEESI_NS5_IJlSB_lEEENS4_8TiledMMAINS4_8MMA_AtomIJNS4_4SM904GMMA31MMA_64x128x32_F32E4M3E4M3_RS_TNILNSO_7ScaleInE1ELSQ_1EEEEEENS4_6LayoutISC_NS5_IJNSA_ILi0EEESU_SU_EEEEENS5_IJNS4_10UnderscoreESX_SX_EEEEENS4_13SM90_TMA_LOADENS4_14ComposedLayoutINS4_7SwizzleILi2ELi4ELi3EEENS4_18smem_ptr_flag_bitsILi8EEENST_INS5_IJSF_NSA_ILi8EEEEEENS5_IJSB_SF_EEEEEEENS4_9Copy_AtomIJNS4_39AutoVectorizingCopyWithAssumedAlignmentILi128EEESI_EEENS4_8identityES10_NS11_INS12_ILi3ELi4ELi3EEES15_NST_INS5_IJS16_SG_EEENS5_IJSG_SB_EEEEEEEvS1F_EENS_8epilogue10collective6detail29Sm90TmaWarpSpecializedAdapterINS1N_15DefaultEpilogueISI_SK_SK_NS1M_6thread17LinearCombinationISI_Li1EffLNS1R_9ScaleType4KindE0ELNS_15FloatRoundStyleE2ESI_EENS1_15EpilogueDefaultEEEEEvvEEEEvNT_6ParamsE,"ax",@progbits
	.align	128
.text._ZN7cutlass13device_kernelINS_4gemm6kernel13GemmUniversalIN4cute5tupleIJiiiiEEENS1_10collective13CollectiveMmaINS1_39MainloopSm90TmaGmmaRmemAWarpSpecializedILi9ENS5_IJNS4_1CILi1EEESB_SB_EEENS1_32KernelTmaWarpSpecializedPingpongEEENS5_IJNSA_ILi64EEENSA_ILi128EEESG_EEENS_12float_e4m3_tENS5_IJSB_llEEESI_NS5_IJlSB_lEEENS4_8TiledMMAINS4_8MMA_AtomIJNS4_4SM904GMMA31MMA_64x128x32_F32E4M3E4M3_RS_TNILNSO_7ScaleInE1ELSQ_1EEEEEENS4_6LayoutISC_NS5_IJNSA_ILi0EEESU_SU_EEEEENS5_IJNS4_10UnderscoreESX_SX_EEEEENS4_13SM90_TMA_LOADENS4_14ComposedLayoutINS4_7SwizzleILi2ELi4ELi3EEENS4_18smem_ptr_flag_bitsILi8EEENST_INS5_IJSF_NSA_ILi8EEEEEENS5_IJSB_SF_EEEEEEENS4_9Copy_AtomIJNS4_39AutoVectorizingCopyWithAssumedAlignmentILi128EEESI_EEENS4_8identityES10_NS11_INS12_ILi3ELi4ELi3EEES15_NST_INS5_IJS16_SG_EEENS5_IJSG_SB_EEEEEEEvS1F_EENS_8epilogue10collective6detail29Sm90TmaWarpSpecializedAdapterINS1N_15DefaultEpilogueISI_SK_SK_NS1M_6thread17LinearCombinationISI_Li1EffLNS1R_9ScaleType4KindE0ELNS_15FloatRoundStyleE2ESI_EENS1_15EpilogueDefaultEEEEEvvEEEEvNT_6ParamsE:
        .type           _ZN7cutlass13device_kernelINS_4gemm6kernel13GemmUniversalIN4cute5tupleIJiiiiEEENS1_10collective13CollectiveMmaINS1_39MainloopSm90TmaGmmaRmemAWarpSpecializedILi9ENS5_IJNS4_1CILi1EEESB_SB_EEENS1_32KernelTmaWarpSpecializedPingpongEEENS5_IJNSA_ILi64EEENSA_ILi128EEESG_EEENS_12float_e4m3_tENS5_IJSB_llEEESI_NS5_IJlSB_lEEENS4_8TiledMMAINS4_8MMA_AtomIJNS4_4SM904GMMA31MMA_64x128x32_F32E4M3E4M3_RS_TNILNSO_7ScaleInE1ELSQ_1EEEEEENS4_6LayoutISC_NS5_IJNSA_ILi0EEESU_SU_EEEEENS5_IJNS4_10UnderscoreESX_SX_EEEEENS4_13SM90_TMA_LOADENS4_14ComposedLayoutINS4_7SwizzleILi2ELi4ELi3EEENS4_18smem_ptr_flag_bitsILi8EEENST_INS5_IJSF_NSA_ILi8EEEEEENS5_IJSB_SF_EEEEEEENS4_9Copy_AtomIJNS4_39AutoVectorizingCopyWithAssumedAlignmentILi128EEESI_EEENS4_8identityES10_NS11_INS12_ILi3ELi4ELi3EEES15_NST_INS5_IJS16_SG_EEENS5_IJSG_SB_EEEEEEEvS1F_EENS_8epilogue10collective6detail29Sm90TmaWarpSpecializedAdapterINS1N_15DefaultEpilogueISI_SK_SK_NS1M_6thread17LinearCombinationISI_Li1EffLNS1R_9ScaleType4KindE0ELNS_15FloatRoundStyleE2ESI_EENS1_15EpilogueDefaultEEEEEvvEEEEvNT_6ParamsE,@function
        .size           _ZN7cutlass13device_kernelINS_4gemm6kernel13GemmUniversalIN4cute5tupleIJiiiiEEENS1_10collective13CollectiveMmaINS1_39MainloopSm90TmaGmmaRmemAWarpSpecializedILi9ENS5_IJNS4_1CILi1EEESB_SB_EEENS1_32KernelTmaWarpSpecializedPingpongEEENS5_IJNSA_ILi64EEENSA_ILi128EEESG_EEENS_12float_e4m3_tENS5_IJSB_llEEESI_NS5_IJlSB_lEEENS4_8TiledMMAINS4_8MMA_AtomIJNS4_4SM904GMMA31MMA_64x128x32_F32E4M3E4M3_RS_TNILNSO_7ScaleInE1ELSQ_1EEEEEENS4_6LayoutISC_NS5_IJNSA_ILi0EEESU_SU_EEEEENS5_IJNS4_10UnderscoreESX_SX_EEEEENS4_13SM90_TMA_LOADENS4_14ComposedLayoutINS4_7SwizzleILi2ELi4ELi3EEENS4_18smem_ptr_flag_bitsILi8EEENST_INS5_IJSF_NSA_ILi8EEEEEENS5_IJSB_SF_EEEEEEENS4_9Copy_AtomIJNS4_39AutoVectorizingCopyWithAssumedAlignmentILi128EEESI_EEENS4_8identityES10_NS11_INS12_ILi3ELi4ELi3EEES15_NST_INS5_IJS16_SG_EEENS5_IJSG_SB_EEEEEEEvS1F_EENS_8epilogue10collective6detail29Sm90TmaWarpSpecializedAdapterINS1N_15DefaultEpilogueISI_SK_SK_NS1M_6thread17LinearCombinationISI_Li1EffLNS1R_9ScaleType4KindE0ELNS_15FloatRoundStyleE2ESI_EENS1_15EpilogueDefaultEEEEEvvEEEEvNT_6ParamsE,(.L_x_227 - _ZN7cutlass13device_kernelINS_4gemm6kernel13GemmUniversalIN4cute5tupleIJiiiiEEENS1_10collective13CollectiveMmaINS1_39MainloopSm90TmaGmmaRmemAWarpSpecializedILi9ENS5_IJNS4_1CILi1EEESB_SB_EEENS1_32KernelTmaWarpSpecializedPingpongEEENS5_IJNSA_ILi64EEENSA_ILi128EEESG_EEENS_12float_e4m3_tENS5_IJSB_llEEESI_NS5_IJlSB_lEEENS4_8TiledMMAINS4_8MMA_AtomIJNS4_4SM904GMMA31MMA_64x128x32_F32E4M3E4M3_RS_TNILNSO_7ScaleInE1ELSQ_1EEEEEENS4_6LayoutISC_NS5_IJNSA_ILi0EEESU_SU_EEEEENS5_IJNS4_10UnderscoreESX_SX_EEEEENS4_13SM90_TMA_LOADENS4_14ComposedLayoutINS4_7SwizzleILi2ELi4ELi3EEENS4_18smem_ptr_flag_bitsILi8EEENST_INS5_IJSF_NSA_ILi8EEEEEENS5_IJSB_SF_EEEEEEENS4_9Copy_AtomIJNS4_39AutoVectorizingCopyWithAssumedAlignmentILi128EEESI_EEENS4_8identityES10_NS11_INS12_ILi3ELi4ELi3EEES15_NST_INS5_IJS16_SG_EEENS5_IJSG_SB_EEEEEEEvS1F_EENS_8epilogue10collective6detail29Sm90TmaWarpSpecializedAdapterINS1N_15DefaultEpilogueISI_SK_SK_NS1M_6thread17LinearCombinationISI_Li1EffLNS1R_9ScaleType4KindE0ELNS_15FloatRoundStyleE2ESI_EENS1_15EpilogueDefaultEEEEEvvEEEEvNT_6ParamsE)
        .other          _ZN7cutlass13device_kernelINS_4gemm6kernel13GemmUniversalIN4cute5tupleIJiiiiEEENS1_10collective13CollectiveMmaINS1_39MainloopSm90TmaGmmaRmemAWarpSpecializedILi9ENS5_IJNS4_1CILi1EEESB_SB_EEENS1_32KernelTmaWarpSpecializedPingpongEEENS5_IJNSA_ILi64EEENSA_ILi128EEESG_EEENS_12float_e4m3_tENS5_IJSB_llEEESI_NS5_IJlSB_lEEENS4_8TiledMMAINS4_8MMA_AtomIJNS4_4SM904GMMA31MMA_64x128x32_F32E4M3E4M3_RS_TNILNSO_7ScaleInE1ELSQ_1EEEEEENS4_6LayoutISC_NS5_IJNSA_ILi0EEESU_SU_EEEEENS5_IJNS4_10UnderscoreESX_SX_EEEEENS4_13SM90_TMA_LOADENS4_14ComposedLayoutINS4_7SwizzleILi2ELi4ELi3EEENS4_18smem_ptr_flag_bitsILi8EEENST_INS5_IJSF_NSA_ILi8EEEEEENS5_IJSB_SF_EEEEEEENS4_9Copy_AtomIJNS4_39AutoVectorizingCopyWithAssumedAlignmentILi128EEESI_EEENS4_8identityES10_NS11_INS12_ILi3ELi4ELi3EEES15_NST_INS5_IJS16_SG_EEENS5_IJSG_SB_EEEEEEEvS1F_EENS_8epilogue10collective6detail29Sm90TmaWarpSpecializedAdapterINS1N_15DefaultEpilogueISI_SK_SK_NS1M_6thread17LinearCombinationISI_Li1EffLNS1R_9ScaleType4KindE0ELNS_15FloatRoundStyleE2ESI_EENS1_15EpilogueDefaultEEEEEvvEEEEvNT_6ParamsE,@"STO_CUDA_ENTRY STV_DEFAULT"
_ZN7cutlass13device_kernelINS_4gemm6kernel13GemmUniversalIN4cute5tupleIJiiiiEEENS1_10collective13CollectiveMmaINS1_39MainloopSm90TmaGmmaRmemAWarpSpecializedILi9ENS5_IJNS4_1CILi1EEESB_SB_EEENS1_32KernelTmaWarpSpecializedPingpongEEENS5_IJNSA_ILi64EEENSA_ILi128EEESG_EEENS_12float_e4m3_tENS5_IJSB_llEEESI_NS5_IJlSB_lEEENS4_8TiledMMAINS4_8MMA_AtomIJNS4_4SM904GMMA31MMA_64x128x32_F32E4M3E4M3_RS_TNILNSO_7ScaleInE1ELSQ_1EEEEEENS4_6LayoutISC_NS5_IJNSA_ILi0EEESU_SU_EEEEENS5_IJNS4_10UnderscoreESX_SX_EEEEENS4_13SM90_TMA_LOADENS4_14ComposedLayoutINS4_7SwizzleILi2ELi4ELi3EEENS4_18smem_ptr_flag_bitsILi8EEENST_INS5_IJSF_NSA_ILi8EEEEEENS5_IJSB_SF_EEEEEEENS4_9Copy_AtomIJNS4_39AutoVectorizingCopyWithAssumedAlignmentILi128EEESI_EEENS4_8identityES10_NS11_INS12_ILi3ELi4ELi3EEES15_NST_INS5_IJS16_SG_EEENS5_IJSG_SB_EEEEEEEvS1F_EENS_8epilogue10collective6detail29Sm90TmaWarpSpecializedAdapterINS1N_15DefaultEpilogueISI_SK_SK_NS1M_6thread17LinearCombinationISI_Li1EffLNS1R_9ScaleType4KindE0ELNS_15FloatRoundStyleE2ESI_EENS1_15EpilogueDefaultEEEEEvvEEEEvNT_6ParamsE:
[----:B------:R-:W0:Y:S01]  /*0000*/  LDC R1, c[0x0][0x28] ;  /* 0x00000a00ff017b82 */ /* 0x000e220000000800 */
[----:B------:R-:W1:Y:S01]  /*0010*/  S2R R0, SR_TID.X ;  /* 0x0000000000007919 */ /* 0x000e620000002100 */
[----:B------:R-:W-:Y:S01]  /*0020*/  ELECT P0, URZ, PT ;  /* 0x00000000003f782f */ /* 0x000fe20003800000 */
[----:B------:R-:W-:Y:S01]  /*0030*/  BSSY B0, `(.L_x_0) ;  /* 0x0000014000007945 */ /* 0x000fe20003800000 */
[----:B-1----:R-:W-:-:S05]  /*0040*/  SHF.R.U32.HI R2, RZ, 0x5, R0 ;  /* 0x00000005ff027819 */ /* 0x002fca0000011600 */
[----:B------:R-:W1:Y:S02]  /*0050*/  SHFL.IDX PT, R3, R2, RZ, 0x1f ;  /* 0x00001fff02037589 */ /* 0x000e6400000e0000 */
[----:B-1----:R-:W-:Y:S02]  /*0060*/  R2UR UR4, R3 ;  /* 0x00000000030472ca */ /* 0x002fe400000e0000 */
[----:B------:R-:W-:-:S05]  /*0070*/  SHF.R.U32.HI R3, RZ, 0x7, R0 ;  /* 0x00000007ff037819 */ /* 0x000fca0000011600 */
[----:B------:R1:W2:Y:S06]  /*0080*/  SHFL.IDX PT, R4, R3, RZ, 0x1f ;  /* 0x00001fff03047589 */ /* 0x0002ac00000e0000 */
[----:B------:R-:W-:Y:S02]  /*0090*/  USHF.R.S32.HI UR5, URZ, 0x1f, UR4 ;  /* 0x0000001f3f057899 */ /* 0x000fe40008011404 */
[----:B------:R-:W-:Y:S02]  /*00a0*/  ISETP.NE.OR P0, PT, RZ, UR4, !P0 ;  /* 0x00000004ff007c0c */ /* 0x000fe4000c705670 */
[----:B------:R-:W-:-:S04]  /*00b0*/  ULEA.HI UR5, UR5, UR4, URZ, 0x2 ;  /* 0x0000000405057291 */ /* 0x000fc8000f8f103f */
[----:B------:R-:W-:-:S04]  /*00c0*/  ULOP3.LUT UR5, UR5, 0xfffffffc, URZ, 0xc0, !UPT ;  /* 0xfffffffc05057892 */ /* 0x000fc8000f8ec03f */
[----:B------:R-:W-:-:S03]  /*00d0*/  UIADD3 UR4, UR4, -UR5, URZ ;  /* 0x8000000504047290 */ /* 0x000fc6000fffe03f */
[----:B01----:R-:W-:Y:S09]  /*00e0*/  @P0 BRA `(.L_x_1) ;  /* 0x0000000000200947 */ /* 0x003ff20003800000 */
[----:B------:R-:W-:Y:S02]  /*00f0*/  ULDC.64 UR6, c[0x0][0x198] ;  /* 0x0000660000067ab9 */ /* 0x000fe40000000a00 */
[----:B------:R-:W-:Y:S02]  /*0100*/  UIADD3 UR8, UP0, UR6, 0xf0, URZ ;  /* 0x000000f006087890 */ /* 0x000fe4000ff1e03f */
[----:B------:R-:W-:Y:S02]  /*0110*/  UIADD3 UR6, UP1, UR6, 0x1f0, URZ ;  /* 0x000001f006067890 */ /* 0x000fe4000ff3e03f */
[----:B------:R-:W-:Y:S02]  /*0120*/  UIADD3.X UR9, URZ, UR7, URZ, UP0, !UPT ;  /* 0x000000073f097290 */ /* 0x000fe400087fe43f */
[----:B------:R-:W-:-:S07]  /*0130*/  UIADD3.X UR7, URZ, UR7, URZ, UP1, !UPT ;  /* 0x000000073f077290 */ /* 0x000fce0008ffe43f */
[----:B------:R0:W-:Y:S02]  /*0140*/  UTMACCTL.PF [UR8] ;  /* 0x00000000080079b9 */ /* 0x0001e40008040000 */
[----:B------:R0:W-:Y:S02]  /*0150*/  UTMACCTL.PF [UR6] ;  /* 0x00000000060079b9 */ /* 0x0001e40008040000 */
[----:B0-----:R-:W-:Y:S01]  /*0160*/  NOP ;  /* 0x0000000000007918 */ /* 0x001fe20000000000 */
.L_x_1:
[----:B------:R-:W-:Y:S05]  /*0170*/  BSYNC B0 ;  /* 0x0000000000007941 */ /* 0x000fea0003800000 */
.L_x_0:
[----:B------:R-:W0:Y:S01]  /*0180*/  SHFL.IDX PT, R5, R2, RZ, 0x1f ;  /* 0x00001fff02057589 */ /* 0x000e2200000e0000 */
[----:B--2---:R-:W-:Y:S01]  /*0190*/  R2UR UR13, R4 ;  /* 0x00000000040d72ca */ /* 0x004fe200000e0000 */
[----:B------:R-:W-:-:S04]  /*01a0*/  UISETP.NE.AND UP0, UPT, UR4, 0x3, UPT ;  /* 0x000000030400788c */ /* 0x000fc8000bf05270 */
[----:B------:R-:W-:-:S08]  /*01b0*/  UISETP.EQ.OR UP0, UPT, UR4, URZ, !UP0 ;  /* 0x0000003f0400728c */ /* 0x000fd0000c702670 */
[----:B------:R-:W-:Y:S02]  /*01c0*/  UIADD3 UR12, UR13, -0x1, URZ ;  /* 0xffffffff0d0c7890 */ /* 0x000fe4000fffe03f */
[----:B------:R-:W-:Y:S02]  /*01d0*/  UISETP.EQ.AND UP0, UPT, UR13, URZ, UP0 ;  /* 0x0000003f0d00728c */ /* 0x000fe40008702270 */
[----:B------:R-:W-:Y:S02]  /*01e0*/  UISETP.GE.U32.AND UP1, UPT, UR12, 0x2, UPT ;  /* 0x000000020c00788c */ /* 0x000fe4000bf26070 */
[----:B------:R-:W-:Y:S01]  /*01f0*/  USEL UR38, URZ, 0x1, !UP0 ;  /* 0x000000013f267887 */ /* 0x000fe2000c000000 */
[----:B0-----:R-:W-:-:S03]  /*0200*/  ISETP.NE.AND P0, PT, R5, RZ, PT ;  /* 0x000000ff0500720c */ /* 0x001fc60003f05270 */
[----:B------:R-:W-:-:S10]  /*0210*/  USEL UR38, UR38, 0x2, UP1 ;  /* 0x0000000226267887 */ /* 0x000fd40008800000 */
[----:B------:R-:W-:Y:S05]  /*0220*/  @P0 BRA `(.L_x_2) ;  /* 0x00000000008c0947 */ /* 0x000fea0003800000 */
[----:B------:R-:W-:Y:S01]  /*0230*/  ELECT P0, URZ, PT ;  /* 0x00000000003f782f */ /* 0x000fe20003800000 */
[----:B------:R-:W-:-:S12]  /*0240*/  BSSY B0, `(.L_x_2) ;  /* 0x0000021000007945 */ /* 0x000fd80003800000 */
[----:B------:R-:W-:Y:S05]  /*0250*/  @!P0 BRA `(.L_x_3) ;  /* 0x00000000007c8947 */ /* 0x000fea0003800000 */
[----:B------:R-:W0:Y:S01]  /*0260*/  S2UR UR6, SR_CgaCtaId ;  /* 0x00000000000679c3 */ /* 0x000e220000008800 */
[----:B------:R-:W-:Y:S01]  /*0270*/  UMOV UR5, 0x400 ;  /* 0x0000040000057882 */ /* 0x000fe20000000000 */
[----:B------:R-:W-:Y:S01]  /*0280*/  UMOV UR7, 0x1 ;  /* 0x0000000100077882 */ /* 0x000fe20000000000 */
[----:B------:R-:W-:Y:S02]  /*0290*/  UMOV UR8, 0x80 ;  /* 0x0000008000087882 */ /* 0x000fe40000000000 */
[----:B------:R-:W-:-:S04]  /*02a0*/  UIADD3 UR8, -UR8, 0x100000, URZ ;  /* 0x0010000008087890 */ /* 0x000fc8000fffe13f */
[----:B------:R-:W-:Y:S02]  /*02b0*/  USHF.L.U32 UR9, UR8, 0xb, URZ ;  /* 0x0000000b08097899 */ /* 0x000fe4000800063f */
[----:B------:R-:W-:Y:S02]  /*02c0*/  USHF.L.U32 UR8, UR8, 0x1, URZ ;  /* 0x0000000108087899 */ /* 0x000fe4000800063f */
[----:B0-----:R-:W-:Y:S02]  /*02d0*/  ULEA UR5, UR6, UR5, 0x18 ;  /* 0x0000000506057291 */ /* 0x001fe4000f8ec03f */
[----:B------:R-:W-:-:S04]  /*02e0*/  UIADD3 UR6, -UR7, 0x100000, URZ ;  /* 0x0010000007067890 */ /* 0x000fc8000fffe13f */
[----:B------:R-:W-:Y:S02]  /*02f0*/  USHF.L.U32 UR7, UR6, 0xb, URZ ;  /* 0x0000000b06077899 */ /* 0x000fe4000800063f */
[----:B------:R-:W-:Y:S01]  /*0300*/  USHF.L.U32 UR6, UR6, 0x1, URZ ;  /* 0x0000000106067899 */ /* 0x000fe2000800063f */
[----:B------:R-:W0:Y:S11]  /*0310*/  FENCE.VIEW.ASYNC.S ;  /* 0x00000000000073c6 */ /* 0x000e360000000000 */
[----:B0-----:R0:W1:Y:S01]  /*0320*/  SYNCS.EXCH.64 URZ, [UR5], UR6 ;  /* 0x00000006053f75b2 */ /* 0x0010620008000100 */
[----:B------:R0:W2:Y:S01]  /*0330*/  SYNCS.EXCH.64 URZ, [UR5+0x48], UR8 ;  /* 0x00004808053f75b2 */ /* 0x0000a20008000100 */
[----:B------:R0:W3:Y:S01]  /*0340*/  SYNCS.EXCH.64 URZ, [UR5+0x8], UR6 ;  /* 0x00000806053f75b2 */ /* 0x0000e20008000100 */
[----:B------:R0:W4:Y:S01]  /*0350*/  SYNCS.EXCH.64 URZ, [UR5+0x50], UR8 ;  /* 0x00005008053f75b2 */ /* 0x0001220008000100 */
[----:B------:R0:W0:Y:S01]  /*0360*/  SYNCS.EXCH.64 URZ, [UR5+0x10], UR6 ;  /* 0x00001006053f75b2 */ /* 0x0000220008000100 */
        /* <DEDUP_REMOVED lines=13> */
[----:B------:R-:W-:Y:S01]  /*0440*/  NOP ;  /* 0x0000000000007918 */ /* 0x000fe20000000000 */
.L_x_3:
[----:B0-----:R-:W-:Y:S05]  /*0450*/  BSYNC B0 ;  /* 0x0000000000007941 */ /* 0x001fea0003800000 */
.L_x_2:
[----:B------:R-:W0:Y:S01]  /*0460*/  SHFL.IDX PT, R5, R2, RZ, 0x1f ;  /* 0x00001fff02057589 */ /* 0x000e2200000e0000 */
[----:B------:R-:W-:Y:S01]  /*0470*/  ELECT P0, URZ, PT ;  /* 0x00000000003f782f */ /* 0x000fe20003800000 */
[----:B------:R-:W-:Y:S01]  /*0480*/  NOP ;  /* 0x0000000000007918 */ /* 0x000fe20000000000 */
[----:B------:R-:W-:Y:S01]  /*0490*/  ELECT P1, URZ, PT ;  /* 0x00000000003f782f */ /* 0x000fe20003820000 */
[----:B------:R-:W5:Y:S01]  /*04a0*/  SHFL.IDX PT, R4, R2, RZ, 0x1f ;  /* 0x00001fff02047589 */ /* 0x000f6200000e0000 */
[----:B------:R-:W-:Y:S01]  /*04b0*/  UMOV UR6, 0x20 ;  /* 0x0000002000067882 */ /* 0x000fe20000000000 */
[----:B------:R-:W-:Y:S01]  /*04c0*/  UMOV UR9, 0x80 ;  /* 0x0000008000097882 */ /* 0x000fe20000000000 */
[----:B------:R-:W-:Y:S01]  /*04d0*/  NOP ;  /* 0x0000000000007918 */ /* 0x000fe20000000000 */
[----:B------:R1:W2:Y:S01]  /*04e0*/  SHFL.IDX PT, R2, R3, RZ, 0x1f ;  /* 0x00001fff03027589 */ /* 0x0002a200000e0000 */
[----:B------:R-:W-:Y:S01]  /*04f0*/  ULDC.64 UR52, c[0x0][0x208] ;  /* 0x0000820000347ab9 */ /* 0x000fe20000000a00 */
[----:B-1----:R-:W-:-:S04]  /*0500*/  SHF.R.S32.HI R3, RZ, 0x1f, R0 ;  /* 0x0000001fff037819 */ /* 0x002fc80000011400 */
[----:B------:R-:W-:Y:S02]  /*0510*/  LEA.HI R3, R3, R0, RZ, 0x7 ;  /* 0x0000000003037211 */ /* 0x000fe400078f38ff */
[----:B0-----:R-:W-:Y:S02]  /*0520*/  ISETP.NE.OR P0, PT, R5, RZ, !P0 ;  /* 0x000000ff0500720c */ /* 0x001fe40004705670 */
[----:B------:R-:W-:Y:S02]  /*0530*/  LOP3.LUT R3, R3, 0xffffff80, RZ, 0xc0, !PT ;  /* 0xffffff8003037812 */ /* 0x000fe400078ec0ff */
[----:B-----5:R-:W-:-:S03]  /*0540*/  ISETP.NE.OR P1, PT, R4, RZ, !P1 ;  /* 0x000000ff0400720c */ /* 0x020fc60004f25670 */
[----:B------:R-:W-:Y:S01]  /*0550*/  IMAD.IADD R23, R0, 0x1, -R3 ;  /* 0x0000000100177824 */ /* 0x000fe200078e0a03 */
[----:B--2---:R-:W-:-:S05]  /*0560*/  R2UR UR46, R2 ;  /* 0x00000000022e72ca */ /* 0x004fca00000e0000 */
[----:B------:R-:W-:-:S04]  /*0570*/  VOTEU.ALL UP0, P0 ;  /* 0x00000000003f7886 */ /* 0x000fc80000000000 */
[----:B------:R-:W-:Y:S01]  /*0580*/  VOTEU.ALL UP1, P1 ;  /* 0x00000000003f7886 */ /* 0x000fe20000820000 */
[----:B------:R-:W0:Y:S01]  /*0590*/  @!UP0 S2UR UR8, SR_CgaCtaId ;  /* 0x00000000000889c3 */ /* 0x000e220000008800 */
[----:B------:R-:W-:Y:S01]  /*05a0*/  @!UP0 UMOV UR5, 0x400 ;  /* 0x0000040000058882 */ /* 0x000fe20000000000 */
[----:B------:R-:W-:-:S04]  /*05b0*/  @!UP0 UIADD3 UR6, -UR6, 0x100000, URZ ;  /* 0x0010000006068890 */ /* 0x000fc8000fffe13f */
[----:B------:R-:W-:Y:S02]  /*05c0*/  @!UP0 USHF.L.U32 UR7, UR6, 0xb, URZ ;  /* 0x0000000b06078899 */ /* 0x000fe4000800063f */
[----:B------:R-:W-:Y:S01]  /*05d0*/  @!UP0 USHF.L.U32 UR6, UR6, 0x1, URZ ;  /* 0x0000000106068899 */ /* 0x000fe2000800063f */
[----:B------:R-:W-:Y:S01]  /*05e0*/  @!UP1 UMOV UR10, 0x400 ;  /* 0x00000400000a9882 */ /* 0x000fe20000000000 */
[----:B------:R-:W-:Y:S01]  /*05f0*/  VOTEU.ALL UP2, P1 ;  /* 0x00000000003f7886 */ /* 0x000fe20000840000 */
[----:B------:R-:W-:Y:S01]  /*0600*/  VOTEU.ALL UP3, P1 ;  /* 0x00000000003f7886 */ /* 0x000fe20000860000 */
[----:B------:R-:W-:Y:S01]  /*0610*/  VOTEU.ALL UP4, P1 ;  /* 0x00000000003f7886 */ /* 0x000fe20000880000 */
[----:B------:R-:W1:Y:S01]  /*0620*/  @!UP1 S2UR UR11, SR_CgaCtaId ;  /* 0x00000000000b99c3 */ /* 0x000e620000008800 */
[----:B------:R-:W-:Y:S01]  /*0630*/  VOTEU.ALL UP5, P1 ;  /* 0x00000000003f7886 */ /* 0x000fe200008a0000 */
[----:B------:R-:W-:Y:S01]  /*0640*/  ISETP.NE.AND P1, PT, RZ, UR13, PT ;  /* 0x0000000dff007c0c */ /* 0x000fe2000bf25270 */
[----:B0-----:R-:W-:-:S02]  /*0650*/  @!UP0 ULEA UR5, UR8, UR5, 0x18 ;  /* 0x0000000508058291 */ /* 0x001fc4000f8ec03f */
[----:B------:R-:W-:-:S04]  /*0660*/  @!UP1 UIADD3 UR8, -UR9, 0x100000, URZ ;  /* 0x0010000009089890 */ /* 0x000fc8000fffe13f */
[----:B------:R-:W-:Y:S02]  /*0670*/  @!UP1 USHF.L.U32 UR9, UR8, 0xb, URZ ;  /* 0x0000000b08099899 */ /* 0x000fe4000800063f */
[----:B------:R-:W-:Y:S01]  /*0680*/  @!UP1 USHF.L.U32 UR8, UR8, 0x1, URZ ;  /* 0x0000000108089899 */ /* 0x000fe2000800063f */
[----:B------:R-:W-:Y:S01]  /*0690*/  VOTEU.ALL UP0, P0 ;  /* 0x00000000003f7886 */ /* 0x000fe20000000000 */
[----:B-1----:R-:W-:Y:S01]  /*06a0*/  @!UP1 ULEA UR10, UR11, UR10, 0x18 ;  /* 0x0000000a0b0a9291 */ /* 0x002fe2000f8ec03f */
[----:B------:R-:W-:Y:S01]  /*06b0*/  VOTEU.ALL UP1, P0 ;  /* 0x00000000003f7886 */ /* 0x000fe20000020000 */
[----:B------:R-:W0:Y:S02]  /*06c0*/  FENCE.VIEW.ASYNC.S ;  /* 0x00000000000073c6 */ /* 0x000e240000000000 */
[----:B0-----:R-:W3:Y:S02]  /*06d0*/  @!UP0 SYNCS.EXCH.64 URZ, [UR5+0xc0], UR6 ;  /* 0x0000c006053f85b2 */ /* 0x001ee40008000100 */
[----:B------:R0:W3:Y:S01]  /*06e0*/  @!UP1 SYNCS.EXCH.64 URZ, [UR5+0xc8], UR6 ;  /* 0x0000c806053f95b2 */ /* 0x0000e20008000100 */
[----:B------:R-:W-:Y:S01]  /*06f0*/  NOP ;  /* 0x0000000000007918 */ /* 0x000fe20000000000 */
[----:B0-----:R-:W-:-:S02]  /*0700*/  ULDC.64 UR6, c[0x0][0x598] ;  /* 0x0001660000067ab9 */ /* 0x001fc40000000a00 */
[----:B------:R-:W-:Y:S02]  /*0710*/  ISETP.NE.U32.AND P0, PT, RZ, UR6, PT ;  /* 0x00000006ff007c0c */ /* 0x000fe4000bf05070 */
[----:B------:R0:W3:Y:S02]  /*0720*/  @!UP2 SYNCS.EXCH.64 URZ, [UR10+0xa0], UR8 ;  /* 0x0000a0080a3fa5b2 */ /* 0x0000e40008000100 */
[----:B------:R-:W-:Y:S01]  /*0730*/  ISETP.NE.AND.EX P0, PT, RZ, UR7, PT, P0 ;  /* 0x00000007ff007c0c */ /* 0x000fe2000bf05300 */
[----:B------:R0:W3:Y:S01]  /*0740*/  @!UP3 SYNCS.EXCH.64 URZ, [UR10+0xa8], UR8 ;  /* 0x0000a8080a3fb5b2 */ /* 0x0000e20008000100 */
[----:B------:R0:W3:Y:S01]  /*0750*/  @!UP4 SYNCS.EXCH.64 URZ, [UR10+0xb0], UR8 ;  /* 0x0000b0080a3fc5b2 */ /* 0x0000e20008000100 */
[----:B------:R0:W3:Y:S01]  /*0760*/  @!UP5 SYNCS.EXCH.64 URZ, [UR10+0xb8], UR8 ;  /* 0x0000b8080a3fd5b2 */ /* 0x0000e20008000100 */
[----:B------:R-:W-:Y:S01]  /*0770*/  NOP ;  /* 0x0000000000007918 */ /* 0x000fe20000000000 */
[----:B---34-:R-:W-:Y:S08]  /*0780*/  BAR.SYNC.DEFER_BLOCKING 0x0 ;  /* 0x0000000000007b1d */ /* 0x018ff00000010000 */
[----:B0-----:R-:W-:Y:S05]  /*0790*/  @!P0 BRA `(.L_x_4) ;  /* 0x00000000001c8947 */ /* 0x001fea0003800000 */
[----:B------:R-:W0:Y:S02]  /*07a0*/  LDC.64 R2, c[0x0][0x598] ;  /* 0x00016600ff027b82 */ /* 0x000e240000000a00 */
[----:B0-----:R-:W2:Y:S02]  /*07b0*/  LDG.E.64 R2, desc[UR52][R2.64] ;  /* 0x0000003402027981 */ /* 0x001ea4000c1e1b00 */
[----:B--2---:R-:W-:-:S04]  /*07c0*/  ISETP.NE.U32.AND P0, PT, R2, RZ, PT ;  /* 0x000000ff0200720c */ /* 0x004fc80003f05070 */
[----:B------:R-:W-:-:S13]  /*07d0*/  ISETP.NE.AND.EX P0, PT, R3, RZ, PT, P0 ;  /* 0x000000ff0300720c */ /* 0x000fda0003f05300 */
[----:B------:R-:W-:Y:S05]  /*07e0*/  @!P0 BRA `(.L_x_4) ;  /* 0x0000000000088947 */ /* 0x000fea0003800000 */
[----:B------:R1:W5:Y:S01]  /*07f0*/  LD.E R88, desc[UR52][R2.64] ;  /* 0x0000003402587980 */ /* 0x000362000c101900 */
[----:B------:R-:W-:Y:S05]  /*0800*/  BRA `(.L_x_5) ;  /* 0x0000000000247947 */ /* 0x000fea0003800000 */
.L_x_4:
[----:B------:R-:W-:Y:S02]  /*0810*/  ULDC.64 UR6, c[0x0][0x588] ;  /* 0x0001620000067ab9 */ /* 0x000fe40000000a00 */
[----:B------:R-:W-:-:S04]  /*0820*/  ISETP.NE.U32.AND P0, PT, RZ, UR6, PT ;  /* 0x00000006ff007c0c */ /* 0x000fc8000bf05070 */
[----:B------:R-:W-:-:S13]  /*0830*/  ISETP.NE.AND.EX P0, PT, RZ, UR7, PT, P0 ;  /* 0x00000007ff007c0c */ /* 0x000fda000bf05300 */
[----:B------:R-:W-:Y:S05]  /*0840*/  @!P0 BRA `(.L_x_6) ;  /* 0x00000000000c8947 */ /* 0x000fea0003800000 */
[----:B------:R-:W0:Y:S02]  /*0850*/  LDC.64 R88, c[0x0][0x588] ;  /* 0x00016200ff587b82 */ /* 0x000e240000000a00 */
[----:B0-----:R0:W5:Y:S01]  /*0860*/  LDG.E R88, desc[UR52][R88.64] ;  /* 0x0000003458587981 */ /* 0x001162000c1e1900 */
[----:B------:R-:W-:Y:S05]  /*0870*/  BRA `(.L_x_5) ;  /* 0x0000000000087947 */ /* 0x000fea0003800000 */
.L_x_6:
[----:B------:R-:W-:Y:S02]  /*0880*/  ULDC UR5, c[0x0][0x580] ;  /* 0x0001600000057ab9 */ /* 0x000fe40000000800 */
[----:B------:R-:W-:-:S07]  /*0890*/  IMAD.U32 R88, RZ, RZ, UR5 ;  /* 0x00000005ff587e24 */ /* 0x000fce000f8e00ff */
.L_x_5:
[----:B------:R-:W-:Y:S02]  /*08a0*/  ULDC.64 UR6, c[0x0][0x5a0] ;  /* 0x0001680000067ab9 */ /* 0x000fe40000000a00 */
[----:B------:R-:W-:-:S04]  /*08b0*/  ISETP.NE.U32.AND P0, PT, RZ, UR6, PT ;  /* 0x00000006ff007c0c */ /* 0x000fc8000bf05070 */
[----:B------:R-:W-:-:S13]  /*08c0*/  ISETP.NE.AND.EX P0, PT, RZ, UR7, PT, P0 ;  /* 0x00000007ff007c0c */ /* 0x000fda000bf05300 */
[----:B------:R-:W-:Y:S05]  /*08d0*/  @!P0 BRA `(.L_x_7) ;  /* 0x00000000001c8947 */ /* 0x000fea0003800000 */
[----:B-1----:R-:W1:Y:S02]  /*08e0*/  LDC.64 R2, c[0x0][0x5a0] ;  /* 0x00016800ff027b82 */ /* 0x002e640000000a00 */
[----:B-1----:R-:W2:Y:S02]  /*08f0*/  LDG.E.64 R2, desc[UR52][R2.64] ;  /* 0x0000003402027981 */ /* 0x002ea4000c1e1b00 */
[----:B--2---:R-:W-:-:S04]  /*0900*/  ISETP.NE.U32.AND P0, PT, R2, RZ, PT ;  /* 0x000000ff0200720c */ /* 0x004fc80003f05070 */
[----:B------:R-:W-:-:S13]  /*0910*/  ISETP.NE.AND.EX P0, PT, R3, RZ, PT, P0 ;  /* 0x000000ff0300720c */ /* 0x000fda0003f05300 */
[----:B------:R-:W-:Y:S05]  /*0920*/  @!P0 BRA `(.L_x_7) ;  /* 0x0000000000088947 */ /* 0x000fea0003800000 */
[----:B0-----:R2:W5:Y:S01]  /*0930*/  LD.E R89, desc[UR52][R2.64] ;  /* 0x0000003402597980 */ /* 0x001562000c101900 */
[----:B------:R-:W-:Y:S05]  /*0940*/  BRA `(.L_x_8) ;  /* 0x0000000000247947 */ /* 0x000fea0003800000 */
.L_x_7:
[----:B------:R-:W-:Y:S02]  /*0950*/  ULDC.64 UR6, c[0x0][0x590] ;  /* 0x0001640000067ab9 */ /* 0x000fe40000000a00 */
[----:B------:R-:W-:-:S04]  /*0960*/  ISETP.NE.U32.AND P0, PT, RZ, UR6, PT ;  /* 0x00000006ff007c0c */ /* 0x000fc8000bf05070 */
[----:B------:R-:W-:-:S13]  /*0970*/  ISETP.NE.AND.EX P0, PT, RZ, UR7, PT, P0 ;  /* 0x00000007ff007c0c */ /* 0x000fda000bf05300 */
[----:B------:R-:W-:Y:S05]  /*0980*/  @!P0 BRA `(.L_x_9) ;  /* 0x00000000000c8947 */ /* 0x000fea0003800000 */
[----:B-1----:R-:W0:Y:S02]  /*0990*/  LDC.64 R2, c[0x0][0x590] ;  /* 0x00016400ff027b82 */ /* 0x002e240000000a00 */
[----:B0-----:R0:W5:Y:S01]  /*09a0*/  LDG.E R89, desc[UR52][R2.64] ;  /* 0x0000003402597981 */ /* 0x001162000c1e1900 */
[----:B------:R-:W-:Y:S05]  /*09b0*/  BRA `(.L_x_8) ;  /* 0x0000000000087947 */ /* 0x000fea0003800000 */
.L_x_9:
[----:B------:R-:W-:Y:S02]  /*09c0*/  ULDC UR5, c[0x0][0x584] ;  /* 0x0001610000057ab9 */ /* 0x000fe40000000800 */
[----:B0-----:R-:W-:-:S07]  /*09d0*/  IMAD.U32 R89, RZ, RZ, UR5 ;  /* 0x00000005ff597e24 */ /* 0x001fce000f8e00ff */
.L_x_8:
[----:B012---:R-:W0:Y:S01]  /*09e0*/  LDC R2, c[0x0][0x65c] ;  /* 0x00019700ff027b82 */ /* 0x007e220000000800 */
[----:B------:R-:W1:Y:S01]  /*09f0*/  S2R R12, SR_CTAID.Y ;  /* 0x00000000000c7919 */ /* 0x000e620000002600 */
[----:B------:R-:W-:Y:S01]  /*0a00*/  UISETP.NE.AND UP0, UPT, UR13, 0x2, UPT ;  /* 0x000000020d00788c */ /* 0x000fe2000bf05270 */
[----:B------:R-:W-:Y:S01]  /*0a10*/  IMAD.MOV.U32 R5, RZ, RZ, RZ ;  /* 0x000000ffff057224 */ /* 0x000fe200078e00ff */
[----:B------:R-:W-:Y:S01]  /*0a20*/  ULDC UR5, c[0x0][0x28c] ;  /* 0x0000a30000057ab9 */ /* 0x000fe20000000800 */
[----:B------:R-:W2:Y:S01]  /*0a30*/  S2R R4, SR_CTAID.X ;  /* 0x0000000000047919 */ /* 0x000ea20000002500 */
[----:B------:R-:W-:Y:S02]  /*0a40*/  UIADD3 UR5, UR5, 0x7f, URZ ;  /* 0x0000007f05057890 */ /* 0x000fe4000fffe03f */
[----:B------:R-:W-:Y:S01]  /*0a50*/  PLOP3.LUT P0, PT, PT, PT, UP0, 0x80, 0x0 ;  /* 0x000000000000781c */ /* 0x000fe20003f0f008 */
[----:B------:R-:W-:Y:S01]  /*0a60*/  UMOV UR36, URZ ;  /* 0x0000003f00247c82 */ /* 0x000fe20008000000 */
[----:B------:R-:W-:Y:S01]  /*0a70*/  USHF.R.S32.HI UR8, URZ, 0x1f, UR5 ;  /* 0x0000001f3f087899 */ /* 0x000fe20008011405 */
[----:B------:R-:W-:Y:S01]  /*0a80*/  UMOV UR37, URZ ;  /* 0x0000003f00257c82 */ /* 0x000fe20008000000 */
[----:B------:R-:W-:-:S02]  /*0a90*/  ULDC.64 UR10, c[0x0][0x650] ;  /* 0x00019400000a7ab9 */ /* 0x000fc40000000a00 */
[----:B------:R-:W-:-:S04]  /*0aa0*/  ULEA.HI UR8, UR8, UR5, URZ, 0x7 ;  /* 0x0000000508087291 */ /* 0x000fc8000f8f383f */
[----:B------:R-:W-:Y:S01]  /*0ab0*/  USHF.R.S32.HI UR39, URZ, 0x7, UR8 ;  /* 0x000000073f277899 */ /* 0x000fe20008011408 */
[----:B0-----:R-:W-:-:S04]  /*0ac0*/  ISETP.NE.AND P2, PT, R2, 0x1, PT ;  /* 0x000000010200780c */ /* 0x001fc80003f45270 */
[----:B------:R-:W-:-:S09]  /*0ad0*/  P2R R3, PR, RZ, 0x4 ;  /* 0x00000004ff037803 */ /* 0x000fd20000000000 */
[----:B------:R-:W2:Y:S01]  /*0ae0*/  @P2 LDC R17, c[0x0][0x10] ;  /* 0x00000400ff112b82 */ /* 0x000ea20000000800 */
[----:B-1----:R-:W-:Y:S02]  /*0af0*/  @P2 IMAD.MOV.U32 R6, RZ, RZ, R12 ;  /* 0x000000ffff062224 */ /* 0x002fe400078e000c */
[----:B------:R-:W-:-:S05]  /*0b00*/  @P2 IMAD.MOV.U32 R7, RZ, RZ, RZ ;  /* 0x000000ffff072224 */ /* 0x000fca00078e00ff */
[----:B------:R-:W0:Y:S01]  /*0b10*/  @!P2 LDC R3, c[0x0][0xc] ;  /* 0x00000300ff03ab82 */ /* 0x000e220000000800 */
[----:B------:R-:W-:Y:S01]  /*0b20*/  ULDC UR6, c[0x0][0xc] ;  /* 0x0000030000067ab9 */ /* 0x000fe20000000800 */
[----:B------:R-:W-:Y:S01]  /*0b30*/  ULDC UR7, c[0x0][0x10] ;  /* 0x0000040000077ab9 */ /* 0x000fe20000000800 */
[----:B------:R-:W-:Y:S01]  /*0b40*/  ULDC UR5, c[0x0][0x14] ;  /* 0x0000050000057ab9 */ /* 0x000fe20000000800 */
[----:B------:R-:W-:-:S04]  /*0b50*/  UIMAD.WIDE.U32 UR6, UR6, UR7, URZ ;  /* 0x00000007060672a5 */ /* 0x000fc8000f8e003f */
[----:B------:R-:W-:Y:S02]  /*0b60*/  UIMAD.WIDE.U32 UR50, UR6, UR5, URZ ;  /* 0x00000005063272a5 */ /* 0x000fe4000f8e003f */
[----:B------:R-:W-:-:S04]  /*0b70*/  UIMAD UR40, UR7, UR5, URZ ;  /* 0x00000005072872a4 */ /* 0x000fc8000f8e023f */
[----:B------:R-:W-:Y:S01]  /*0b80*/  UIADD3 UR40, UR51, UR40, URZ ;  /* 0x0000002833287290 */ /* 0x000fe2000fffe03f */
[----:B--2---:R-:W-:-:S04]  /*0b90*/  @P2 IMAD.WIDE.U32 R16, R4, R17, R6 ;  /* 0x0000001104102225 */ /* 0x004fc800078e0006 */
[----:B0-----:R-:W-:-:S04]  /*0ba0*/  @!P2 IMAD.WIDE.U32 R6, R3, R12, R4 ;  /* 0x0000000c0306a225 */ /* 0x001fc800078e0004 */
[----:B------:R-:W-:Y:S02]  /*0bb0*/  @P2 IMAD.MOV.U32 R3, RZ, RZ, RZ ;  /* 0x000000ffff032224 */ /* 0x000fe400078e00ff */
[----:B------:R-:W-:Y:S02]  /*0bc0*/  @!P2 IMAD.MOV.U32 R16, RZ, RZ, R6 ;  /* 0x000000ffff10a224 */ /* 0x000fe400078e0006 */
[----:B------:R-:W-:Y:S02]  /*0bd0*/  @P2 IMAD.IADD R17, R17, 0x1, R3 ;  /* 0x0000000111112824 */ /* 0x000fe400078e0203 */
[----:B------:R-:W-:Y:S01]  /*0be0*/  @!P2 IMAD.MOV.U32 R17, RZ, RZ, R7 ;  /* 0x000000ffff11a224 */ /* 0x000fe200078e0007 */
[----:B------:R-:W-:Y:S06]  /*0bf0*/  @P0 BRA `(.L_x_10) ;  /* 0x0000000000200947 */ /* 0x000fec0003800000 */
[----:B------:R-:W-:Y:S01]  /*0c00*/  UISETP.GE.U32.AND UP0, UPT, UR39, 0x9, UPT ;  /* 0x000000092700788c */ /* 0x000fe2000bf06070 */
[----:B------:R-:W-:Y:S01]  /*0c10*/  IADD3 R16, P0, R16, UR50, RZ ;  /* 0x0000003210107c10 */ /* 0x000fe2000ff1e0ff */
[----:B------:R-:W-:Y:S01]  /*0c20*/  UIMAD.WIDE.U32 UR6, UR39, 0x38e38e39, URZ ;  /* 0x38e38e39270678a5 */ /* 0x000fe2000f8e003f */
[----:B------:R-:W-:Y:S02]  /*0c30*/  UMOV UR37, URZ ;  /* 0x0000003f00257c82 */ /* 0x000fe40008000000 */
[----:B------:R-:W-:Y:S01]  /*0c40*/  IADD3.X R17, R17, UR40, RZ, P0, !PT ;  /* 0x0000002811117c10 */ /* 0x000fe200087fe4ff */
[----:B------:R-:W-:-:S04]  /*0c50*/  USHF.R.U32.HI UR6, URZ, 0x1, UR7 ;  /* 0x000000013f067899 */ /* 0x000fc80008011607 */
[----:B------:R-:W-:Y:S02]  /*0c60*/  UIMAD UR36, UR6, -0x9, UR39 ;  /* 0xfffffff7062478a4 */ /* 0x000fe4000f8e0227 */
[----:B------:R-:W-:-:S12]  /*0c70*/  @UP0 ULOP3.LUT UR37, UR6, 0x1, URZ, 0xc0, !UPT ;  /* 0x0000000106250892 */ /* 0x000fd8000f8ec03f */
.L_x_10:
[----:B------:R-:W-:Y:S01]  /*0c80*/  ISETP.GE.U32.AND P0, PT, R16, UR10, PT ;  /* 0x0000000a10007c0c */ /* 0x000fe2000bf06070 */
[----:B------:R-:W-:Y:S01]  /*0c90*/  IMAD.MOV.U32 R22, RZ, RZ, -0x1 ;  /* 0xffffffffff167424 */ /* 0x000fe200078e00ff */
[----:B------:R-:W-:Y:S01]  /*0ca0*/  PRMT R3, RZ, 0x7610, R3 ;  /* 0x00007610ff037816 */ /* 0x000fe20000000003 */
[----:B------:R-:W-:Y:S01]  /*0cb0*/  IMAD.MOV.U32 R19, RZ, RZ, -0x1 ;  /* 0xffffffffff137424 */ /* 0x000fe200078e00ff */
[----:B------:R-:W-:Y:S01]  /*0cc0*/  ISETP.GE.U32.AND.EX P0, PT, R17, UR11, PT, P0 ;  /* 0x0000000b11007c0c */ /* 0x000fe2000bf06100 */
[----:B------:R-:W-:-:S12]  /*0cd0*/  IMAD.MOV.U32 R18, RZ, RZ, -0x1 ;  /* 0xffffffffff127424 */ /* 0x000fd800078e00ff */
[----:B------:R-:W-:Y:S05]  /*0ce0*/  @P0 BRA `(.L_x_11) ;  /* 0x0000000400580947 */ /* 0x000fea0003800000 */
[----:B------:R-:W0:Y:S01]  /*0cf0*/  LDC.64 R14, c[0x0][0x628] ;  /* 0x00018a00ff0e7b82 */ /* 0x000e220000000a00 */
[----:B------:R-:W-:Y:S02]  /*0d00*/  IMAD.MOV.U32 R6, RZ, RZ, R16 ;  /* 0x000000ffff067224 */ /* 0x000fe400078e0010 */
[----:B------:R-:W-:-:S05]  /*0d10*/  IMAD.MOV.U32 R7, RZ, RZ, R17 ;  /* 0x000000ffff077224 */ /* 0x000fca00078e0011 */
[----:B------:R-:W1:Y:S08]  /*0d20*/  LDC R18, c[0x0][0x630] ;  /* 0x00018c00ff127b82 */ /* 0x000e700000000800 */
[----:B------:R-:W2:Y:S01]  /*0d30*/  LDC.64 R20, c[0x0][0x620] ;  /* 0x00018800ff147b82 */ /* 0x000ea20000000a00 */
[----:B0-----:R-:W-:-:S04]  /*0d40*/  ISETP.NE.U32.AND P0, PT, R14, RZ, PT ;  /* 0x000000ff0e00720c */ /* 0x001fc80003f05070 */
[----:B------:R-:W-:-:S13]  /*0d50*/  ISETP.NE.AND.EX P0, PT, R15, RZ, PT, P0 ;  /* 0x000000ff0f00720c */ /* 0x000fda0003f05300 */
[----:B-12---:R-:W-:Y:S05]  /*0d60*/  @!P0 BRA `(.L_x_12) ;  /* 0x0000000000288947 */ /* 0x006fea0003800000 */
[----:B------:R-:W0:Y:S02]  /*0d70*/  LDC R3, c[0x0][0x634] ;  /* 0x00018d00ff037b82 */ /* 0x000e240000000800 */
[----:B0-----:R-:W-:-:S05]  /*0d80*/  IADD3 R3, P0, R16, R3, RZ ;  /* 0x0000000310037210 */ /* 0x001fca0007f1e0ff */
[----:B------:R-:W-:-:S04]  /*0d90*/  IMAD.X R13, RZ, RZ, R17, P0 ;  /* 0x000000ffff0d7224 */ /* 0x000fc800000e0611 */
[----:B------:R-:W-:-:S04]  /*0da0*/  IMAD.WIDE.U32 R6, R13, R14, RZ ;  /* 0x0000000e0d067225 */ /* 0x000fc800078e00ff */
[----:B------:R-:W-:-:S04]  /*0db0*/  IMAD.WIDE.U32 R8, P0, R3, R15, R6 ;  /* 0x0000000f03087225 */ /* 0x000fc80007800006 */
[----:B------:R-:W-:-:S04]  /*0dc0*/  IMAD.WIDE.U32 R6, R3, R14, RZ ;  /* 0x0000000e03067225 */ /* 0x000fc800078e00ff */
[----:B------:R-:W-:Y:S01]  /*0dd0*/  IMAD.X R11, RZ, RZ, RZ, P0 ;  /* 0x000000ffff0b7224 */ /* 0x000fe200000e06ff */
[----:B------:R-:W-:Y:S01]  /*0de0*/  IADD3 RZ, P0, R7, R8, RZ ;  /* 0x0000000807ff7210 */ /* 0x000fe20007f1e0ff */
[----:B------:R-:W-:-:S04]  /*0df0*/  IMAD.MOV.U32 R10, RZ, RZ, R9 ;  /* 0x000000ffff0a7224 */ /* 0x000fc800078e0009 */
[----:B------:R-:W-:-:S08]  /*0e00*/  IMAD.WIDE.U32.X R6, R13, R15, R10, P0 ;  /* 0x0000000f0d067225 */ /* 0x000fd000000e040a */
.L_x_12:
[-CC-:B------:R-:W-:Y:S01]  /*0e10*/  SHF.R.U64 R28, R6, R18.reuse, R7.reuse ;  /* 0x00000012061c7219 */ /* 0x180fe20000001207 */
[----:B------:R-:W0:Y:S01]  /*0e20*/  LDC R10, c[0x0][0x618] ;  /* 0x00018600ff0a7b82 */ /* 0x000e220000000800 */
[----:B------:R-:W-:Y:S01]  /*0e30*/  SHF.R.U32.HI R5, RZ, R18, R7 ;  /* 0x00000012ff057219 */ /* 0x000fe20000011607 */
[----:B------:R-:W-:Y:S01]  /*0e40*/  ULDC UR5, c[0x0][0x150] ;  /* 0x0000540000057ab9 */ /* 0x000fe20000000800 */
[----:B------:R-:W-:Y:S02]  /*0e50*/  IADD3 R9, P0, RZ, -R28, RZ ;  /* 0x8000001cff097210 */ /* 0x000fe40007f1e0ff */
[----:B------:R-:W-:-:S03]  /*0e60*/  I2FP.F32.U32 R3, R4 ;  /* 0x0000000400037245 */ /* 0x000fc60000201000 */
[----:B------:R-:W1:Y:S01]  /*0e70*/  LDC.64 R24, c[0x0][0x640] ;  /* 0x00019000ff187b82 */ /* 0x000e620000000a00 */
[----:B------:R-:W-:Y:S02]  /*0e80*/  IMAD.X R11, RZ, RZ, ~R5, P0 ;  /* 0x000000ffff0b7224 */ /* 0x000fe400000e0e05 */
[----:B------:R-:W-:Y:S01]  /*0e90*/  FMUL R3, R3, UR5 ;  /* 0x0000000503037c20 */ /* 0x000fe20008400000 */
[----:B------:R-:W-:Y:S01]  /*0ea0*/  IMAD.WIDE.U32 R6, R9, R20, R16 ;  /* 0x0000001409067225 */ /* 0x000fe200078e0010 */
[----:B------:R-:W-:-:S03]  /*0eb0*/  ULDC UR5, c[0x0][0x154] ;  /* 0x0000550000057ab9 */ /* 0x000fc60000000800 */
[----:B------:R-:W-:Y:S01]  /*0ec0*/  IMAD R8, R11, R20, RZ ;  /* 0x000000140b087224 */ /* 0x000fe200078e02ff */
[----:B------:R-:W2:Y:S01]  /*0ed0*/  LDC R5, c[0x0][0x144] ;  /* 0x00005100ff057b82 */ /* 0x000ea20000000800 */
[----:B------:R-:W3:Y:S02]  /*0ee0*/  F2I.U32.TRUNC.NTZ R3, R3 ;  /* 0x0000000300037305 */ /* 0x000ee4000020f000 */
[----:B------:R-:W-:-:S04]  /*0ef0*/  IMAD R9, R9, R21, R8 ;  /* 0x0000001509097224 */ /* 0x000fc800078e0208 */
[----:B------:R-:W-:Y:S01]  /*0f00*/  IMAD.IADD R7, R7, 0x1, R9 ;  /* 0x0000000107077824 */ /* 0x000fe200078e0209 */
[----:B------:R-:W4:Y:S01]  /*0f10*/  LDC R18, c[0x0][0x608] ;  /* 0x00018200ff127b82 */ /* 0x000f220000000800 */
[----:B------:R-:W-:-:S03]  /*0f20*/  IMAD.MOV.U32 R9, RZ, RZ, -0x1 ;  /* 0xffffffffff097424 */ /* 0x000fc600078e00ff */
[----:B0-----:R-:W-:Y:S02]  /*0f30*/  SHF.R.U64 R14, R6, R10, R7 ;  /* 0x0000000a060e7219 */ /* 0x001fe40000001207 */
[----:B------:R-:W-:Y:S02]  /*0f40*/  I2FP.F32.U32 R6, R12 ;  /* 0x0000000c00067245 */ /* 0x000fe40000201000 */
[----:B------:R-:W0:Y:S01]  /*0f50*/  LDC R20, c[0x0][0x658] ;  /* 0x00019600ff147b82 */ /* 0x000e220000000800 */
[----:B-1----:R-:W-:Y:S01]  /*0f60*/  ISETP.NE.U32.AND P0, PT, R24, RZ, PT ;  /* 0x000000ff1800720c */ /* 0x002fe20003f05070 */
[----:B---3--:R-:W-:Y:S02]  /*0f70*/  IMAD.MOV R8, RZ, RZ, -R3 ;  /* 0x000000ffff087224 */ /* 0x008fe400078e0a03 */
[----:B------:R-:W-:Y:S01]  /*0f80*/  FMUL R6, R6, UR5 ;  /* 0x0000000506067c20 */ /* 0x000fe20008400000 */
[----:B------:R-:W-:Y:S02]  /*0f90*/  SHF.R.U32.HI R7, RZ, R10, R7 ;  /* 0x0000000aff077219 */ /* 0x000fe40000011607 */
[----:B------:R-:W-:Y:S01]  /*0fa0*/  ISETP.NE.AND.EX P0, PT, R25, RZ, PT, P0 ;  /* 0x000000ff1900720c */ /* 0x000fe20003f05300 */
[----:B------:R1:W3:Y:S01]  /*0fb0*/  F2I.U32.TRUNC.NTZ R13, R6 ;  /* 0x00000006000d7305 */ /* 0x0002e2000020f000 */
[----:B------:R-:W1:Y:S01]  /*0fc0*/  LDC R15, c[0x0][0x148] ;  /* 0x00005200ff0f7b82 */ /* 0x000e620000000800 */
[----:B--2---:R-:W-:-:S07]  /*0fd0*/  IMAD R3, R5, R8, R4 ;  /* 0x0000000805037224 */ /* 0x004fce00078e0204 */
[----:B------:R-:W2:Y:S01]  /*0fe0*/  LDC R21, c[0x0][0x600] ;  /* 0x00018000ff157b82 */ /* 0x000ea20000000800 */
[-CC-:B----4-:R-:W-:Y:S02]  /*0ff0*/  SHF.R.U64 R30, R14, R18.reuse, R7.reuse ;  /* 0x000000120e1e7219 */ /* 0x190fe40000001207 */
[----:B------:R-:W-:Y:S01]  /*1000*/  SHF.R.U32.HI R5, RZ, R18, R7 ;  /* 0x00000012ff057219 */ /* 0x000fe20000011607 */
[----:B------:R-:W-:-:S04]  /*1010*/  IMAD.MOV.U32 R7, RZ, RZ, 0x1 ;  /* 0x00000001ff077424 */ /* 0x000fc800078e00ff */
[----:B------:R-:W4:Y:S01]  /*1020*/  LDC R22, c[0x0][0x648] ;  /* 0x00019200ff167b82 */ /* 0x000f220000000800 */
[-C--:B0-----:R-:W-:Y:S02]  /*1030*/  SHF.L.U32 R4, R9, R20.reuse, RZ ;  /* 0x0000001409047219 */ /* 0x081fe400000006ff */
[--C-:B------:R-:W-:Y:S02]  /*1040*/  SHF.R.U64 R18, R30, R20, R5.reuse ;  /* 0x000000141e127219 */ /* 0x100fe40000001205 */
[----:B------:R-:W-:Y:S02]  /*1050*/  LOP3.LUT R11, RZ, R4, RZ, 0x33, !PT ;  /* 0x00000004ff0b7212 */ /* 0x000fe400078e33ff */
[-C--:B------:R-:W-:Y:S01]  /*1060*/  SHF.R.U32.HI R5, RZ, R20.reuse, R5 ;  /* 0x00000014ff057219 */ /* 0x080fe20000011605 */
[----:B------:R-:W0:Y:S01]  /*1070*/  LDC R27, c[0x0][0x638] ;  /* 0x00018e00ff1b7b82 */ /* 0x000e220000000800 */
[----:B------:R-:W-:Y:S01]  /*1080*/  SHF.L.U32 R10, R7, R20, RZ ;  /* 0x00000014070a7219 */ /* 0x000fe200000006ff */
[----:B------:R-:W-:-:S06]  /*1090*/  IMAD.MOV.U32 R4, RZ, RZ, R18 ;  /* 0x000000ffff047224 */ /* 0x000fcc00078e0012 */
[----:B------:R-:W0:Y:S01]  /*10a0*/  LDC R26, c[0x0][0x610] ;  /* 0x00018400ff1a7b82 */ /* 0x000e220000000800 */
[----:B-1-3--:R-:W-:Y:S05]  /*10b0*/  @!P0 BRA `(.L_x_13) ;  /* 0x0000000000288947 */ /* 0x00afea0003800000 */
[----:B------:R-:W1:Y:S02]  /*10c0*/  LDC R9, c[0x0][0x64c] ;  /* 0x00019300ff097b82 */ /* 0x000e640000000800 */
[----:B-1----:R-:W-:-:S05]  /*10d0*/  IADD3 R9, P0, R18, R9, RZ ;  /* 0x0000000912097210 */ /* 0x002fca0007f1e0ff */
        /* <DEDUP_REMOVED lines=8> */
.L_x_13:
[----:B----4-:R-:W-:Y:S01]  /*1160*/  SHF.R.U64 R4, R4, R22, R5 ;  /* 0x0000001604047219 */ /* 0x010fe20000001205 */
[----:B--2---:R-:W-:Y:S01]  /*1170*/  VIADD R5, R21, 0xffffffff ;  /* 0xffffffff15057836 */ /* 0x004fe20000000000 */
[----:B------:R-:W-:Y:S01]  /*1180*/  LOP3.LUT R11, R30, R11, RZ, 0xc0, !PT ;  /* 0x0000000b1e0b7212 */ /* 0x000fe200078ec0ff */
[----:B------:R-:W-:Y:S02]  /*1190*/  IMAD.MOV R13, RZ, RZ, -R13 ;  /* 0x000000ffff0d7224 */ /* 0x000fe400078e0a0d */
[----:B------:R-:W-:Y:S01]  /*11a0*/  IMAD.MOV R6, RZ, RZ, -R4 ;  /* 0x000000ffff067224 */ /* 0x000fe200078e0a04 */
[----:B------:R-:W-:Y:S01]  /*11b0*/  LOP3.LUT R5, R14, R5, RZ, 0xc0, !PT ;  /* 0x000000050e057212 */ /* 0x000fe200078ec0ff */
[----:B------:R-:W-:Y:S02]  /*11c0*/  IMAD R10, R10, R4, R11 ;  /* 0x000000040a0a7224 */ /* 0x000fe400078e020b */
[----:B------:R-:W-:Y:S02]  /*11d0*/  @P2 IMAD R3, R15, R13, R12 ;  /* 0x0000000d0f032224 */ /* 0x000fe400078e020c */
[----:B0-----:R-:W-:-:S02]  /*11e0*/  IMAD R4, R6, R27, R18 ;  /* 0x0000001b06047224 */ /* 0x001fc400078e0212 */
[----:B------:R-:W-:Y:S02]  /*11f0*/  IMAD R22, R10, R26, R3 ;  /* 0x0000001a0a167224 */ /* 0x000fe400078e0203 */
[----:B------:R-:W-:Y:S02]  /*1200*/  IMAD R5, R4, R21, R5 ;  /* 0x0000001504057224 */ /* 0x000fe400078e0205 */
[----:B------:R-:W-:Y:S02]  /*1210*/  IMAD.MOV.U32 R3, RZ, RZ, 0x1 ;  /* 0x00000001ff037424 */ /* 0x000fe400078e00ff */
[----:B------:R-:W-:Y:S01]  /*1220*/  IMAD.MOV.U32 R18, RZ, RZ, R28 ;  /* 0x000000ffff127224 */ /* 0x000fe200078e001c */
[----:B------:R-:W-:Y:S02]  /*1230*/  SEL R19, R5, R22, !P2 ;  /* 0x0000001605137207 */ /* 0x000fe40005000000 */
[----:B------:R-:W-:-:S07]  /*1240*/  SEL R22, R22, R5, !P2 ;  /* 0x0000000516167207 */ /* 0x000fce0005000000 */
.L_x_11:
[----:B------:R-:W-:Y:S05]  /*1250*/  @!P1 BRA `(.L_x_14) ;  /* 0x0000007400f89947 */ /* 0x000fea0003800000 */
[----:B------:R-:W-:-:S06]  /*1260*/  UISETP.GT.U32.AND UP0, UPT, UR12, 0x1, UPT ;  /* 0x000000010c00788c */ /* 0x000fcc000bf04070 */
[----:B------:R-:W-:-:S13]  /*1270*/  PLOP3.LUT P0, PT, PT, PT, UP0, 0x80, 0x0 ;  /* 0x000000000000781c */ /* 0x000fda0003f0f008 */
[----:B------:R-:W-:Y:S05]  /*1280*/  @P0 EXIT ;  /* 0x000000000000094d */ /* 0x000fea0003800000 */
.L_x_15:
[----:B------:R-:W-:-:S08]  /*1290*/  NOP ;  /* 0x0000000000007918 */ /* 0x000fd00000000000 */
[----:B------:R-:W0:Y:S02]  /*12a0*/  USETMAXREG.TRY_ALLOC.CTAPOOL UP0, 0xe8 ;  /* 0x000000e8000079c8 */ /* 0x000e240008000600 */
[----:B0-----:R-:W-:-:S13]  /*12b0*/  PLOP3.LUT P0, PT, PT, PT, UP0, 0x80, 0x0 ;  /* 0x000000000000781c */ /* 0x001fda0003f0f008 */
[----:B------:R-:W-:Y:S05]  /*12c0*/  @!P0 BRA `(.L_x_15) ;  /* 0xfffffffc00f08947 */ /* 0x000fea000383ffff */
[----:B------:R-:W-:-:S13]  /*12d0*/  LOP3.LUT P0, RZ, R3, 0xff, RZ, 0xc0, !PT ;  /* 0x000000ff03ff7812 */ /* 0x000fda000780c0ff */
[----:B------:R-:W-:Y:S05]  /*12e0*/  @!P0 EXIT ;  /* 0x000000000000894d */ /* 0x000fea0003800000 */
[----:B------:R-:W-:Y:S01]  /*12f0*/  SHF.R.S32.HI R0, RZ, 0x1f, R23 ;  /* 0x0000001fff007819 */ /* 0x000fe20000011417 */
[----:B------:R-:W0:Y:S01]  /*1300*/  S2UR UR4, SR_CgaCtaId ;  /* 0x00000000000479c3 */ /* 0x000e220000008800 */
[----:B------:R-:W-:Y:S01]  /*1310*/  UIADD3 UR5, UR46, -0x1, URZ ;  /* 0xffffffff2e057890 */ /* 0x000fe2000fffe03f */
[----:B------:R-:W-:Y:S01]  /*1320*/  IMAD.MOV.U32 R100, RZ, RZ, 0x70 ;  /* 0x00000070ff647424 */ /* 0x000fe200078e00ff */
[CC--:B------:R-:W-:Y:S01]  /*1330*/  LEA.HI R3, R0.reuse, R23.reuse, RZ, 0x2 ;  /* 0x0000001700037211 */ /* 0x0c0fe200078f10ff */
[----:B------:R-:W-:Y:S01]  /*1340*/  UMOV UR44, 0x400 ;  /* 0x00000400002c7882 */ /* 0x000fe20000000000 */
[----:B------:R-:W-:Y:S01]  /*1350*/  LEA.HI R4, R0, R23, RZ, 0x5 ;  /* 0x0000001700047211 */ /* 0x000fe200078f28ff */
[----:B------:R-:W-:Y:S01]  /*1360*/  UISETP.NE.AND UP0, UPT, UR5, URZ, UPT ;  /* 0x0000003f0500728c */ /* 0x000fe2000bf05270 */
[----:B------:R-:W-:Y:S01]  /*1370*/  LOP3.LUT R0, R3, 0xfffffffc, RZ, 0xc0, !PT ;  /* 0xfffffffc03007812 */ /* 0x000fe200078ec0ff */
[----:B------:R-:W1:Y:S01]  /*1380*/  LDC R98, c[0x0][0x658] ;  /* 0x00019600ff627b82 */ /* 0x000e620000000800 */
[--C-:B------:R-:W-:Y:S01]  /*1390*/  SHF.R.S32.HI R90, RZ, 0x2, R3.reuse ;  /* 0x00000002ff5a7819 */ /* 0x100fe20000011403 */
[----:B------:R-:W-:Y:S01]  /*13a0*/  ULDC UR6, c[0x0][0x284] ;  /* 0x0000a10000067ab9 */ /* 0x000fe20000000800 */
[----:B------:R-:W-:Y:S01]  /*13b0*/  SHF.R.S32.HI R3, RZ, 0x1f, R3 ;  /* 0x0000001fff037819 */ /* 0x000fe20000011403 */
[----:B------:R-:W-:Y:S01]  /*13c0*/  IMAD.IADD R0, R23, 0x1, -R0 ;  /* 0x0000000117007824 */ /* 0x000fe200078e0a00 */
[----:B------:R-:W-:Y:S01]  /*13d0*/  SHF.R.S32.HI R5, RZ, 0x5, R4 ;  /* 0x00000005ff057819 */ /* 0x000fe20000011404 */
[----:B------:R-:W-:Y:S01]  /*13e0*/  UIADD3 UR41, UR39, -0x1, URZ ;  /* 0xffffffff27297890 */ /* 0x000fe2000fffe03f */
[----:B------:R-:W-:Y:S01]  /*13f0*/  LEA.HI R4, R3, R90, RZ, 0x3 ;  /* 0x0000005a03047211 */ /* 0x000fe200078f18ff */
[----:B------:R-:W-:Y:S01]  /*1400*/  IMAD.SHL.U32 R3, R0, 0x100, RZ ;  /* 0x0000010000037824 */ /* 0x000fe200078e00ff */
[----:B------:R-:W2:Y:S01]  /*1410*/  LDC R97, c[0x0][0x600] ;  /* 0x00018000ff617b82 */ /* 0x000ea20000000800 */
[----:B------:R-:W-:Y:S01]  /*1420*/  IMAD.SHL.U32 R95, R5, 0x10, RZ ;  /* 0x00000010055f7824 */ /* 0x000fe200078e00ff */
[----:B------:R-:W-:Y:S01]  /*1430*/  LOP3.LUT R91, R4, 0xfffffff8, RZ, 0xc0, !PT ;  /* 0xfffffff8045b7812 */ /* 0x000fe200078ec0ff */
[----:B------:R-:W-:Y:S01]  /*1440*/  IMAD.SHL.U32 R92, R0, 0x2, RZ ;  /* 0x00000002005c7824 */ /* 0x000fe200078e00ff */
[----:B------:R-:W-:Y:S01]  /*1450*/  LOP3.LUT R3, R3, 0x100, RZ, 0xc0, !PT ;  /* 0x0000010003037812 */ /* 0x000fe200078ec0ff */
[----:B------:R-:W-:Y:S01]  /*1460*/  USHF.L.U32 UR42, UR39, 0x1, URZ ;  /* 0x00000001272a7899 */ /* 0x000fe2000800063f */
[----:B------:R-:W-:Y:S01]  /*1470*/  LOP3.LUT R6, R5, 0x1, RZ, 0xc0, !PT ;  /* 0x0000000105067812 */ /* 0x000fe200078ec0ff */
[----:B------:R-:W-:Y:S01]  /*1480*/  IMAD.IADD R90, R90, 0x1, -R91 ;  /* 0x000000015a5a7824 */ /* 0x000fe200078e0a5b */
[----:B------:R-:W-:Y:S01]  /*1490*/  SHF.R.U32.HI R7, RZ, 0x3, R3 ;  /* 0x00000003ff077819 */ /* 0x000fe20000011603 */
[----:B0-----:R-:W-:Y:S01]  /*14a0*/  ULEA UR44, UR4, UR44, 0x18 ;  /* 0x0000002c042c7291 */ /* 0x001fe2000f8ec03f */
[----:B------:R-:W-:Y:S01]  /*14b0*/  LOP3.LUT R4, R3, 0x30, R95, 0xf8, !PT ;  /* 0x0000003003047812 */ /* 0x000fe200078ef85f */
[----:B------:R-:W-:Y:S01]  /*14c0*/  USHF.L.U32 UR4, UR5, 0x3, URZ ;  /* 0x0000000305047899 */ /* 0x000fe2000800063f */
[----:B------:R-:W-:Y:S01]  /*14d0*/  LEA.HI R3, R0, R0, RZ, 0x1 ;  /* 0x0000000000037211 */ /* 0x000fe200078f08ff */
[----:B------:R-:W-:Y:S01]  /*14e0*/  USEL UR5, URZ, 0x1, UP0 ;  /* 0x000000013f057887 */ /* 0x000fe20008000000 */
[----:B------:R-:W-:Y:S01]  /*14f0*/  LOP3.LUT R4, R4, R7, RZ, 0x3c, !PT ;  /* 0x0000000704047212 */ /* 0x000fe200078e3cff */
[----:B------:R-:W-:Y:S01]  /*1500*/  UIADD3 UR45, UR44, 0xa0, URZ ;  /* 0x000000a02c2d7890 */ /* 0x000fe2000fffe03f */
[----:B------:R-:W0:Y:S01]  /*1510*/  LDC R7, c[0x0][0x288] ;  /* 0x0000a200ff077b82 */ /* 0x000e220000000800 */
[----:B------:R-:W-:Y:S01]  /*1520*/  IMAD.SHL.U32 R3, R3, 0x100, RZ ;  /* 0x0000010003037824 */ /* 0x000fe200078e00ff */
[--C-:B------:R-:W-:Y:S01]  /*1530*/  SHF.R.S32.HI R91, RZ, 0x1f, R90.reuse ;  /* 0x0000001fff5b7819 */ /* 0x100fe2000001145a */
[----:B------:R-:W-:Y:S01]  /*1540*/  ULOP3.LUT UR4, UR4, 0x8, URZ, 0xc0, !UPT ;  /* 0x0000000804047892 */ /* 0x000fe2000f8ec03f */
[--C-:B------:R-:W-:Y:S01]  /*1550*/  IADD3 R95, -R95, UR6, -R90.reuse ;  /* 0x000000065f5f7c10 */ /* 0x100fe2000fffe95a */
[----:B------:R-:W-:Y:S01]  /*1560*/  IMAD.U32 R101, RZ, RZ, UR5 ;  /* 0x00000005ff657e24 */ /* 0x000fe2000f8e00ff */
[----:B------:R-:W-:Y:S01]  /*1570*/  LOP3.LUT R3, R3, 0xfffffe00, RZ, 0xc0, !PT ;  /* 0xfffffe0003037812 */ /* 0x000fe200078ec0ff */
[----:B------:R-:W-:Y:S01]  /*1580*/  USHF.L.U64.HI UR43, UR50, 0x1, UR40 ;  /* 0x00000001322b7899 */ /* 0x000fe20008010228 */
[----:B------:R-:W-:Y:S01]  /*1590*/  ISETP.NE.U32.AND P0, PT, R6, 0x1, PT ;  /* 0x000000010600780c */ /* 0x000fe20003f05070 */
[----:B--2---:R-:W-:Y:S01]  /*15a0*/  VIADD R97, R97, 0xffffffff ;  /* 0xffffffff61617836 */ /* 0x004fe20000000000 */
[--C-:B------:R-:W-:Y:S01]  /*15b0*/  IADD3 R94, R4, R3, R90.reuse ;  /* 0x00000003045e7210 */ /* 0x100fe20007ffe05a */
[----:B------:R-:W-:Y:S01]  /*15c0*/  IMAD.MOV.U32 R3, RZ, RZ, -0x1 ;  /* 0xffffffffff037424 */ /* 0x000fe200078e00ff */
[----:B------:R-:W-:Y:S01]  /*15d0*/  SEL R100, R100, 0x90, !P0 ;  /* 0x0000009064647807 */ /* 0x000fe20004000000 */
[----:B------:R-:W-:Y:S01]  /*15e0*/  IMAD.WIDE R90, R5, 0x10, R90 ;  /* 0x00000010055a7825 */ /* 0x000fe200078e025a */
[----:B------:R-:W-:Y:S01]  /*15f0*/  SHF.R.S32.HI R93, RZ, 0x1f, R92 ;  /* 0x0000001fff5d7819 */ /* 0x000fe2000001145c */
[----:B------:R-:W-:Y:S01]  /*1600*/  ULEA UR46, UR46, UR45, 0x3 ;  /* 0x0000002d2e2e7291 */ /* 0x000fe2000f8e183f */
[----:B-1----:R-:W-:Y:S01]  /*1610*/  SHF.L.U32 R3, R3, R98, RZ ;  /* 0x0000006203037219 */ /* 0x002fe200000006ff */
[----:B------:R-:W-:Y:S01]  /*1620*/  IMAD.MOV.U32 R5, RZ, RZ, 0x1 ;  /* 0x00000001ff057424 */ /* 0x000fe200078e00ff */
[----:B------:R-:W-:-:S02]  /*1630*/  ULOP3.LUT UR47, UR4, 0x8, URZ, 0x3c, !UPT ;  /* 0x00000008042f7892 */ /* 0x000fc4000f8e3c3f */
[----:B------:R-:W-:Y:S01]  /*1640*/  LOP3.LUT R99, RZ, R3, RZ, 0x33, !PT ;  /* 0x00000003ff637212 */ /* 0x000fe200078e33ff */
[----:B------:R-:W-:Y:S01]  /*1650*/  ULOP3.LUT UR48, UR4, 0x18, URZ, 0x3c, !UPT ;  /* 0x0000001804307892 */ /* 0x000fe2000f8e3c3f */
[----:B------:R-:W-:Y:S01]  /*1660*/  SHF.L.U32 R98, R5, R98, RZ ;  /* 0x0000006205627219 */ /* 0x000fe200000006ff */
[----:B0-----:R-:W-:-:S10]  /*1670*/  IMAD R96, R0, -0x2, R7 ;  /* 0xfffffffe00607824 */ /* 0x001fd400078e0207 */
.L_x_178:
[----:B------:R-:W-:-:S04]  /*1680*/  SHF.L.U32 R0, R101, 0x1f, RZ ;  /* 0x0000001f65007819 */ /* 0x000fc800000006ff */
[----:B------:R-:W0:Y:S02]  /*1690*/  SYNCS.PHASECHK.TRANS64.TRYWAIT P0, [UR46+-0x8], R0 ;  /* 0xfffff800ff0075a7 */ /* 0x000e24000800016e */
[----:B0-234-:R-:W-:Y:S05]  /*16a0*/  @!P0 BRA `(.L_x_16) ;  /* 0x0000008800308947 */ /* 0x01dfea0003800000 */
.L_x_207:
[----:B------:R-:W-:-:S04]  /*16b0*/  UIADD3 UR4, UR44, 0x800, URZ ;  /* 0x000008002c047890 */ /* 0x000fc8000fffe03f */
[----:B------:R-:W-:-:S06]  /*16c0*/  ULOP3.LUT UP0, URZ, UR4, 0x1bf, URZ, 0xc0, !UPT ;  /* 0x000001bf043f7892 */ /* 0x000fcc000f80c03f */
[----:B------:R-:W-:-:S13]  /*16d0*/  PLOP3.LUT P0, PT, PT, PT, UP0, 0x80, 0x0 ;  /* 0x000000000000781c */ /* 0x000fda0003f0f008 */
[----:B------:R-:W-:Y:S05]  /*16e0*/  @!P0 BRA `(.L_x_17) ;  /* 0x0000000000408947 */ /* 0x000fea0003800000 */
[----:B0-----:R-:W-:Y:S01]  /*16f0*/  MOV R0, 0x0 ;  /* 0x0000000000007802 */ /* 0x001fe20000000f00 */
[----:B------:R-:W-:Y:S01]  /*1700*/  ULDC.64 UR4, c[0x4][0x70] ;  /* 0x01001c0000047ab9 */ /* 0x000fe20000000a00 */
[----:B------:R-:W-:Y:S01]  /*1710*/  ULDC.64 UR6, c[0x4][0x8] ;  /* 0x0100020000067ab9 */ /* 0x000fe20000000a00 */
[----:B------:R-:W-:Y:S01]  /*1720*/  IMAD.U32 R4, RZ, RZ, UR4 ;  /* 0x00000004ff047e24 */ /* 0x000fe2000f8e00ff */
[----:B------:R0:W1:Y:S01]  /*1730*/  LDC.64 R14, c[0x4][R0] ;  /* 0x01000000000e7b82 */ /* 0x0000620000000a00 */
[----:B------:R-:W-:Y:S01]  /*1740*/  IMAD.U32 R5, RZ, RZ, UR5 ;  /* 0x00000005ff057e24 */ /* 0x000fe2000f8e00ff */
[----:B------:R-:W-:Y:S01]  /*1750*/  ULDC.64 UR4, c[0x4][0x78] ;  /* 0x01001e0000047ab9 */ /* 0x000fe20000000a00 */
[----:B------:R-:W-:Y:S02]  /*1760*/  IMAD.U32 R10, RZ, RZ, UR6 ;  /* 0x00000006ff0a7e24 */ /* 0x000fe4000f8e00ff */
[----:B------:R-:W-:Y:S02]  /*1770*/  IMAD.U32 R6, RZ, RZ, UR4 ;  /* 0x00000004ff067e24 */ /* 0x000fe4000f8e00ff */
[----:B------:R-:W-:-:S02]  /*1780*/  IMAD.U32 R7, RZ, RZ, UR5 ;  /* 0x00000005ff077e24 */ /* 0x000fc4000f8e00ff */
[----:B------:R-:W-:Y:S02]  /*1790*/  IMAD.U32 R11, RZ, RZ, UR7 ;  /* 0x00000007ff0b7e24 */ /* 0x000fe4000f8e00ff */
[----:B------:R-:W-:Y:S02]  /*17a0*/  IMAD.MOV.U32 R8, RZ, RZ, 0x70 ;  /* 0x00000070ff087424 */ /* 0x000fe400078e00ff */
[----:B------:R-:W-:Y:S02]  /*17b0*/  IMAD.MOV.U32 R12, RZ, RZ, 0x1 ;  /* 0x00000001ff0c7424 */ /* 0x000fe400078e00ff */
[----:B0-----:R-:W-:-:S07]  /*17c0*/  IMAD.MOV.U32 R13, RZ, RZ, RZ ;  /* 0x000000ffff0d7224 */ /* 0x001fce00078e00ff */
[----:B------:R-:W-:-:S07]  /*17d0*/  LEPC R20, `(.L_x_17) ;  /* 0x000000001014794e */ /* 0x000fce0000000000 */
[----:B-1---5:R-:W-:Y:S05]  /*17e0*/  CALL.ABS.NOINC R14 ;  /* 0x000000000e007343 */ /* 0x022fea0003c00000 */
.L_x_17:
[----:B------:R-:W-:-:S04]  /*17f0*/  IMAD.U32 R24, RZ, RZ, UR44 ;  /* 0x0000002cff187e24 */ /* 0x000fc8000f8e00ff */
[----:B------:R-:W-:-:S05]  /*1800*/  VIADD R24, R24, 0x12800 ;  /* 0x0001280018187836 */ /* 0x000fca0000000000 */
[----:B------:R-:W-:-:S13]  /*1810*/  LOP3.LUT P0, RZ, R24, 0x3ff, RZ, 0xc0, !PT ;  /* 0x000003ff18ff7812 */ /* 0x000fda000780c0ff */
[----:B------:R-:W-:Y:S05]  /*1820*/  @!P0 BRA `(.L_x_18) ;  /* 0x00000000007c8947 */ /* 0x000fea0003800000 */
[----:B------:R-:W-:Y:S01]  /*1830*/  MOV R23, 0x0 ;  /* 0x0000000000177802 */ /* 0x000fe20000000f00 */
[----:B------:R-:W-:Y:S01]  /*1840*/  ULDC.64 UR4, c[0x4][0x70] ;  /* 0x01001c0000047ab9 */ /* 0x000fe20000000a00 */
[----:B------:R-:W-:Y:S01]  /*1850*/  ULDC.64 UR6, c[0x4][0x78] ;  /* 0x01001e0000067ab9 */ /* 0x000fe20000000a00 */
[----:B------:R-:W-:Y:S01]  /*1860*/  IMAD.U32 R4, RZ, RZ, UR4 ;  /* 0x00000004ff047e24 */ /* 0x000fe2000f8e00ff */
[----:B------:R1:W2:Y:S01]  /*1870*/  LDC.64 R14, c[0x4][R23] ;  /* 0x01000000170e7b82 */ /* 0x0002a20000000a00 */
        /* <DEDUP_REMOVED lines=8> */
[----:B-1----:R-:W-:-:S07]  /*1900*/  IMAD.MOV.U32 R13, RZ, RZ, RZ ;  /* 0x000000ffff0d7224 */ /* 0x002fce00078e00ff */
[----:B------:R-:W-:-:S07]  /*1910*/  LEPC R20, `(.L_x_19) ;  /* 0x000000001014794e */ /* 0x000fce0000000000 */
[----:B0-2--5:R-:W-:Y:S05]  /*1920*/  CALL.ABS.NOINC R14 ;  /* 0x000000000e007343 */ /* 0x025fea0003c00000 */
.L_x_19:
[----:B------:R0:W1:Y:S01]  /*1930*/  LDC.64 R14, c[0x4][R23] ;  /* 0x01000000170e7b82 */ /* 0x0000620000000a00 */
[----:B------:R-:W-:Y:S01]  /*1940*/  ULDC.64 UR4, c[0x4][0x70] ;  /* 0x01001c0000047ab9 */ /* 0x000fe20000000a00 */
[----:B------:R-:W-:Y:S01]  /*1950*/  ULDC.64 UR6, c[0x4][0x10] ;  /* 0x0100040000067ab9 */ /* 0x000fe20000000a00 */
[----:B------:R-:W-:Y:S02]  /*1960*/  IMAD.U32 R4, RZ, RZ, UR4 ;  /* 0x00000004ff047e24 */ /* 0x000fe4000f8e00ff */
        /* <DEDUP_REMOVED lines=10> */
[----:B-1----:R-:W-:Y:S05]  /*1a10*/  CALL.ABS.NOINC R14 ;  /* 0x000000000e007343 */ /* 0x002fea0003c00000 */
.L_x_18:
[----:B------:R-:W-:-:S06]  /*1a20*/  ULOP3.LUT UR4, UR38, 0x1, URZ, 0xfc, !UPT ;  /* 0x0000000126047892 */ /* 0x000fcc000f8efc3f */
[----:B0-----:R-:W-:Y:S01]  /*1a30*/  IMAD.U32 R0, RZ, RZ, UR4 ;  /* 0x00000004ff007e24 */ /* 0x001fe2000f8e00ff */
[----:B------:R-:W-:-:S04]  /*1a40*/  UMOV UR4, 0xffffffff ;  /* 0xffffffff00047882 */ /* 0x000fc80000000000 */
[----:B------:R-:W-:Y:S01]  /*1a50*/  ISETP.NE.AND P0, PT, R0, 0x3, PT ;  /* 0x000000030000780c */ /* 0x000fe20003f05270 */
[----:B------:R-:W-:-:S12]  /*1a60*/  BRA.DIV UR4, `(.L_x_20) ;  /* 0x0000008604587947 */ /* 0x000fd8000b800000 */
.L_x_209:
[----:B------:R-:W-:Y:S05]  /*1a70*/  @!P0 BRA `(.L_x_21) ;  /* 0x0000000000048947 */ /* 0x000fea0003800000 */
[----:B------:R-:W-:Y:S01]  /*1a80*/  BPT.TRAP 0x1 ;  /* 0x000000040000795c */ /* 0x000fe20000300000 */
.L_x_21:
[----:B------:R-:W-:Y:S02]  /*1a90*/  IMAD.U32 R3, RZ, RZ, UR36 ;  /* 0x00000024ff037e24 */ /* 0x000fe4000f8e00ff */
[----:B------:R-:W-:-:S03]  /*1aa0*/  IMAD.U32 R0, RZ, RZ, UR37 ;  /* 0x00000025ff007e24 */ /* 0x000fc6000f8e00ff */
[----:B------:R-:W-:Y:S02]  /*1ab0*/  LEA R3, R3, UR44, 0x3 ;  /* 0x0000002c03037c11 */ /* 0x000fe4000f8e18ff */
[----:B------:R-:W-:-:S04]  /*1ac0*/  SHF.L.U32 R0, R0, 0x1f, RZ ;  /* 0x0000001f00007819 */ /* 0x000fc800000006ff */
[----:B------:R0:W1:Y:S01]  /*1ad0*/  SYNCS.PHASECHK.TRANS64.TRYWAIT P1, [R3+URZ], R0 ;  /* 0x00000000030075a7 */ /* 0x000062000802017f */
[----:B------:R-:W-:Y:S05]  /*1ae0*/  @!P0 BRA `(.L_x_22) ;  /* 0x0000000000048947 */ /* 0x000fea0003800000 */
[----:B------:R-:W-:Y:S01]  /*1af0*/  BPT.TRAP 0x1 ;  /* 0x000000040000795c */ /* 0x000fe20000300000 */
.L_x_22:
[----:B-1----:R-:W-:Y:S05]  /*1b00*/  @P1 BRA `(.L_x_23) ;  /* 0x0000000000081947 */ /* 0x002fea0003800000 */
[----:B------:R-:W1:Y:S02]  /*1b10*/  SYNCS.PHASECHK.TRANS64.TRYWAIT P1, [R3+URZ], R0 ;  /* 0x00000000030075a7 */ /* 0x000e64000802017f */
[----:B-1----:R-:W-:Y:S05]  /*1b20*/  @!P1 BRA `(.L_x_24) ;  /* 0x0000008400449947 */ /* 0x002fea0003800000 */
.L_x_23:
[----:B------:R-:W-:-:S04]  /*1b30*/  UIADD3 UR4, UR36, 0x1, URZ ;  /* 0x0000000124047890 */ /* 0x000fc8000fffe03f */
[----:B------:R-:W-:Y:S02]  /*1b40*/  UISETP.NE.AND UP0, UPT, UR4, 0x9, UPT ;  /* 0x000000090400788c */ /* 0x000fe4000bf05270 */
[----:B01----:R-:W-:Y:S02]  /*1b50*/  IMAD.U32 R0, RZ, RZ, UR4 ;  /* 0x00000004ff007e24 */ /* 0x003fe4000f8e00ff */
[----:B------:R-:W-:Y:S02]  /*1b60*/  USEL UR4, URZ, 0x1, UP0 ;  /* 0x000000013f047887 */ /* 0x000fe40008000000 */
[----:B------:R-:W-:Y:S02]  /*1b70*/  PLOP3.LUT P1, PT, PT, PT, UP0, 0x80, 0x0 ;  /* 0x000000000000781c */ /* 0x000fe40003f2f008 */
[----:B------:R-:W-:Y:S02]  /*1b80*/  ULOP3.LUT UR4, UR37, UR4, URZ, 0x3c, !UPT ;  /* 0x0000000425047292 */ /* 0x000fe4000f8e3c3f */
[----:B------:R-:W-:-:S04]  /*1b90*/  SEL R0, R0, RZ, P1 ;  /* 0x000000ff00007207 */ /* 0x000fc80000800000 */
[----:B------:R-:W-:Y:S01]  /*1ba0*/  IMAD.U32 R103, RZ, RZ, UR4 ;  /* 0x00000004ff677e24 */ /* 0x000fe2000f8e00ff */
[----:B------:R-:W-:Y:S06]  /*1bb0*/  @!P0 BRA `(.L_x_25) ;  /* 0x0000000000048947 */ /* 0x000fec0003800000 */
[----:B------:R-:W-:Y:S01]  /*1bc0*/  BPT.TRAP 0x1 ;  /* 0x000000040000795c */ /* 0x000fe20000300000 */
.L_x_25:
[----:B------:R-:W-:Y:S01]  /*1bd0*/  IMAD.U32 R5, RZ, RZ, UR36 ;  /* 0x00000024ff057e24 */ /* 0x000fe2000f8e00ff */
[----:B------:R-:W-:Y:S02]  /*1be0*/  LEA R3, R0, UR44, 0x3 ;  /* 0x0000002c00037c11 */ /* 0x000fe4000f8e18ff */
[----:B------:R-:W-:Y:S01]  /*1bf0*/  SHF.L.U32 R114, R103, 0x1f, RZ ;  /* 0x0000001f67727819 */ /* 0x000fe200000006ff */
[----:B------:R-:W-:Y:S01]  /*1c00*/  IMAD R4, R5, 0x2000, R94 ;  /* 0x0000200005047824 */ /* 0x000fe200078e025e */
[----:B------:R-:W-:Y:S02]  /*1c10*/  ISETP.NE.AND P2, PT, RZ, UR41, PT ;  /* 0x00000029ff007c0c */ /* 0x000fe4000bf45270 */
[----:B------:R0:W1:Y:S01]  /*1c20*/  SYNCS.PHASECHK.TRANS64.TRYWAIT P1, [R3+URZ], R114 ;  /* 0x00000072030075a7 */ /* 0x000062000802017f */
[----:B------:R-:W-:Y:S01]  /*1c30*/  VIADD R5, R4, UR44 ;  /* 0x0000002c04057c36 */ /* 0x000fe20008000000 */
[----:B------:R0:W2:Y:S09]  /*1c40*/  LDS.U8 R6, [R4+UR44+0x800] ;  /* 0x0008002c04067984 */ /* 0x0000b20008000000 */
[----:B------:R-:W-:Y:S05]  /*1c50*/  WARPSYNC.ALL ;  /* 0x0000000000007948 */ /* 0x000fea0003800000 */
[----:B------:R-:W-:Y:S01]  /*1c60*/  IMAD.IADD R113, R100, 0x1, R5 ;  /* 0x0000000164717824 */ /* 0x000fe200078e0205 */
[----:B------:R-:W2:Y:S04]  /*1c70*/  LDS.U8 R7, [R4+UR44+0x840] ;  /* 0x0008402c04077984 */ /* 0x000ea80008000000 */
[----:B------:R-:W-:Y:S04]  /*1c80*/  LDS.U8 R8, [R4+UR44+0x808] ;  /* 0x0008082c04087984 */ /* 0x000fe80008000000 */
[----:B------:R-:W3:Y:S04]  /*1c90*/  LDS.U8 R9, [R4+UR44+0x848] ;  /* 0x0008482c04097984 */ /* 0x000ee80008000000 */
[----:B------:R-:W-:Y:S04]  /*1ca0*/  LDS.U8 R10, [R4+UR44+0xc00] ;  /* 0x000c002c040a7984 */ /* 0x000fe80008000000 */
[----:B------:R-:W4:Y:S04]  /*1cb0*/  LDS.U8 R13, [R4+UR44+0xc40] ;  /* 0x000c402c040d7984 */ /* 0x000f280008000000 */
[----:B------:R-:W-:Y:S04]  /*1cc0*/  LDS.U8 R12, [R4+UR44+0xc08] ;  /* 0x000c082c040c7984 */ /* 0x000fe80008000000 */
[----:B------:R-:W0:Y:S04]  /*1cd0*/  LDS.U8 R23, [R4+UR44+0xc48] ;  /* 0x000c482c04177984 */ /* 0x000e280008000000 */
[----:B------:R-:W-:Y:S04]  /*1ce0*/  LDS.U8 R14, [R4+UR44+0x1000] ;  /* 0x0010002c040e7984 */ /* 0x000fe80008000000 */
[----:B------:R-:W1:Y:S04]  /*1cf0*/  LDS.U8 R27, [R4+UR44+0x1040] ;  /* 0x0010402c041b7984 */ /* 0x000e680008000000 */
[----:B------:R-:W-:Y:S04]  /*1d00*/  LDS.U8 R20, [R4+UR44+0x1008] ;  /* 0x0010082c04147984 */ /* 0x000fe80008000000 */
[----:B------:R-:W1:Y:S01]  /*1d10*/  LDS.U8 R33, [R4+UR44+0x1048] ;  /* 0x0010482c04217984 */ /* 0x000e620008000000 */
[----:B--2---:R-:W-:-:S03]  /*1d20*/  PRMT R6, R7, 0x7604, R6 ;  /* 0x0000760407067816 */ /* 0x004fc60000000006 */
[----:B------:R-:W-:Y:S04]  /*1d30*/  LDS.U8 R26, [R4+UR44+0x1400] ;  /* 0x0014002c041a7984 */ /* 0x000fe80008000000 */
[----:B------:R-:W2:Y:S01]  /*1d40*/  LDS.U8 R37, [R4+UR44+0x1440] ;  /* 0x0014402c04257984 */ /* 0x000ea20008000000 */
[----:B---3--:R-:W-:-:S03]  /*1d50*/  PRMT R8, R9, 0x7604, R8 ;  /* 0x0000760409087816 */ /* 0x008fc60000000008 */
[----:B------:R-:W-:Y:S04]  /*1d60*/  LDS.U8 R28, [R4+UR44+0x1408] ;  /* 0x0014082c041c7984 */ /* 0x000fe80008000000 */
[----:B------:R-:W3:Y:S01]  /*1d70*/  LDS.U8 R43, [R4+UR44+0x1448] ;  /* 0x0014482c042b7984 */ /* 0x000ee20008000000 */
[----:B----4-:R-:W-:-:S03]  /*1d80*/  PRMT R10, R13, 0x7604, R10 ;  /* 0x000076040d0a7816 */ /* 0x010fc6000000000a */
[----:B------:R-:W4:Y:S04]  /*1d90*/  LDS.U8 R5, [R113+0x800] ;  /* 0x0008000071057984 */ /* 0x000f280000000000 */
[----:B------:R-:W4:Y:S01]  /*1da0*/  LDS.U8 R11, [R113+0x808] ;  /* 0x00080800710b7984 */ /* 0x000f220000000000 */
[----:B0-----:R-:W-:-:S03]  /*1db0*/  PRMT R12, R23, 0x7604, R12 ;  /* 0x00007604170c7816 */ /* 0x001fc6000000000c */
[----:B------:R-:W0:Y:S04]  /*1dc0*/  LDS.U8 R15, [R113+0xc00] ;  /* 0x000c0000710f7984 */ /* 0x000e280000000000 */
[----:B------:R-:W0:Y:S01]  /*1dd0*/  LDS.U8 R25, [R113+0xc08] ;  /* 0x000c080071197984 */ /* 0x000e220000000000 */
[----:B-1----:R-:W-:-:S03]  /*1de0*/  PRMT R14, R27, 0x7604, R14 ;  /* 0x000076041b0e7816 */ /* 0x002fc6000000000e */
[----:B------:R-:W1:Y:S04]  /*1df0*/  LDS.U8 R29, [R113+0x1000] ;  /* 0x00100000711d7984 */ /* 0x000e680000000000 */
[----:B------:R-:W1:Y:S01]  /*1e00*/  LDS.U8 R35, [R113+0x1008] ;  /* 0x0010080071237984 */ /* 0x000e620000000000 */
[----:B------:R-:W-:-:S03]  /*1e10*/  PRMT R20, R33, 0x7604, R20 ;  /* 0x0000760421147816 */ /* 0x000fc60000000014 */
[----:B------:R-:W1:Y:S04]  /*1e20*/  LDS.U8 R39, [R113+0x1400] ;  /* 0x0014000071277984 */ /* 0x000e680000000000 */
[----:B------:R-:W1:Y:S01]  /*1e30*/  LDS.U8 R45, [R113+0x1408] ;  /* 0x00140800712d7984 */ /* 0x000e620000000000 */
[----:B--2---:R-:W-:-:S03]  /*1e40*/  PRMT R26, R37, 0x7604, R26 ;  /* 0x00007604251a7816 */ /* 0x004fc6000000001a */
[----:B------:R-:W2:Y:S04]  /*1e50*/  LDS.U8 R104, [R113+0x840] ;  /* 0x0008400071687984 */ /* 0x000ea80000000000 */
[----:B------:R-:W2:Y:S01]  /*1e60*/  LDS.U8 R105, [R113+0x848] ;  /* 0x0008480071697984 */ /* 0x000ea20000000000 */
[----:B---3--:R-:W-:-:S03]  /*1e70*/  PRMT R28, R43, 0x7604, R28 ;  /* 0x000076042b1c7816 */ /* 0x008fc6000000001c */
[----:B------:R-:W3:Y:S01]  /*1e80*/  LDS.U8 R21, [R113+0xc40] ;  /* 0x000c400071157984 */ /* 0x000ee20000000000 */
[----:B----4-:R-:W-:-:S03]  /*1e90*/  PRMT R5, R5, 0x7054, R6 ;  /* 0x0000705405057816 */ /* 0x010fc60000000006 */
[----:B------:R-:W4:Y:S01]  /*1ea0*/  LDS.U8 R107, [R113+0xc48] ;  /* 0x000c4800716b7984 */ /* 0x000f220000000000 */
[----:B------:R-:W-:-:S03]  /*1eb0*/  PRMT R8, R11, 0x7054, R8 ;  /* 0x000070540b087816 */ /* 0x000fc60000000008 */
[----:B------:R-:W4:Y:S01]  /*1ec0*/  LDS.U8 R31, [R113+0x1040] ;  /* 0x00104000711f7984 */ /* 0x000f220000000000 */
[----:B0-----:R-:W-:-:S03]  /*1ed0*/  PRMT R10, R15, 0x7054, R10 ;  /* 0x000070540f0a7816 */ /* 0x001fc6000000000a */
[----:B------:R-:W0:Y:S01]  /*1ee0*/  LDS.U8 R109, [R113+0x1048] ;  /* 0x00104800716d7984 */ /* 0x000e220000000000 */
[----:B------:R-:W-:-:S03]  /*1ef0*/  PRMT R12, R25, 0x7054, R12 ;  /* 0x00007054190c7816 */ /* 0x000fc6000000000c */
[----:B------:R-:W0:Y:S01]  /*1f00*/  LDS.U8 R41, [R113+0x1440] ;  /* 0x0014400071297984 */ /* 0x000e220000000000 */
[----:B-1----:R-:W-:-:S03]  /*1f10*/  PRMT R14, R29, 0x7054, R14 ;  /* 0x000070541d0e7816 */ /* 0x002fc6000000000e */
[----:B------:R-:W1:Y:S01]  /*1f20*/  LDS.U8 R111, [R113+0x1448] ;  /* 0x00144800716f7984 */ /* 0x000e620000000000 */
[----:B------:R-:W-:Y:S02]  /*1f30*/  PRMT R20, R35, 0x7054, R20 ;  /* 0x0000705423147816 */ /* 0x000fe40000000014 */
[----:B------:R-:W-:Y:S02]  /*1f40*/  PRMT R26, R39, 0x7054, R26 ;  /* 0x00007054271a7816 */ /* 0x000fe4000000001a */
[----:B------:R-:W-:Y:S02]  /*1f50*/  PRMT R28, R45, 0x7054, R28 ;  /* 0x000070542d1c7816 */ /* 0x000fe4000000001c */
[----:B--2---:R-:W-:Y:S02]  /*1f60*/  PRMT R104, R104, 0x654, R5 ;  /* 0x0000065468687816 */ /* 0x004fe40000000005 */
[----:B------:R-:W-:Y:S02]  /*1f70*/  PRMT R105, R105, 0x654, R8 ;  /* 0x0000065469697816 */ /* 0x000fe40000000008 */
[----:B---3--:R-:W-:-:S02]  /*1f80*/  PRMT R106, R21, 0x654, R10 ;  /* 0x00000654156a7816 */ /* 0x008fc4000000000a */
[----:B----4-:R-:W-:Y:S02]  /*1f90*/  PRMT R107, R107, 0x654, R12 ;  /* 0x000006546b6b7816 */ /* 0x010fe4000000000c */
[----:B------:R-:W-:Y:S02]  /*1fa0*/  PRMT R108, R31, 0x654, R14 ;  /* 0x000006541f6c7816 */ /* 0x000fe4000000000e */
[----:B0-----:R-:W-:Y:S02]  /*1fb0*/  PRMT R109, R109, 0x654, R20 ;  /* 0x000006546d6d7816 */ /* 0x001fe40000000014 */
[----:B------:R-:W-:Y:S02]  /*1fc0*/  PRMT R110, R41, 0x654, R26 ;  /* 0x00000654296e7816 */ /* 0x000fe4000000001a */
[----:B-1----:R-:W-:Y:S02]  /*1fd0*/  PRMT R111, R111, 0x654, R28 ;  /* 0x000006546f6f7816 */ /* 0x002fe4000000001c */
[----:B------:R-:W-:Y:S01]  /*1fe0*/  R2UR UR4, R24 ;  /* 0x00000000180472ca */ /* 0x000fe200000e0000 */
[----:B------:R-:W-:Y:S01]  /*1ff0*/  UMOV UR7, 0x40000040 ;  /* 0x4000004000077882 */ /* 0x000fe20000000000 */
[----:B------:R-:W-:-:S11]  /*2000*/  WARPGROUP.ARRIVE ;  /* 0x00000000000079c5 */ /* 0x000fd60000000000 */
[----:B------:R-:W-:-:S04]  /*2010*/  USHF.R.U32.HI UR4, URZ, 0x4, UR4 ;  /* 0x000000043f047899 */ /* 0x000fc80008011604 */
[----:B------:R-:W-:-:S04]  /*2020*/  ULOP3.LUT UR4, UR4, 0x3fff, URZ, 0xc0, !UPT ;  /* 0x00003fff04047892 */ /* 0x000fc8000f8ec03f */
[----:B------:R-:W-:-:S04]  /*2030*/  ULOP3.LUT UR8, UR4, 0x10000, URZ, 0xfc, !UPT ;  /* 0x0001000004087892 */ /* 0x000fc8000f8efc3f */
[----:B------:R-:W-:-:S07]  /*2040*/  ULEA UR4, UR36, UR8, 0xa ;  /* 0x0000000824047291 */ /* 0x000fce000f8e503f */
[----:B------:R-:W-:Y:S02]  /*2050*/  UMOV UR6, UR4 ;  /* 0x0000000400067c82 */ /* 0x000fe40008000000 */
[----:B------:R-:W-:Y:S01]  /*2060*/  QGMMA.64x128x32.F32.E4M3.E4M3 R24, R104, gdesc[UR4], RZ, !UPT, gsb0 ;  /* 0x01e0000468187df3 */ /* 0x000fe2000c0008ff */
[----:B------:R-:W-:Y:S01]  /*2070*/  UIADD3 UR6, UR4, 0x2, URZ ;  /* 0x0000000204067890 */ /* 0x000fe2000fffe03f */
[----:B------:R-:W-:Y:S01]  /*2080*/  UMOV UR7, 0x40000040 ;  /* 0x4000004000077882 */ /* 0x000fe20000000000 */
[----:B------:R-:W-:Y:S02]  /*2090*/  WARPGROUP.DEPBAR.LE gsb0, 0x0 ;  /* 0x00008000000079c5 */ /* 0x000fe40000010000 */
[----:B------:R-:W-:-:S07]  /*20a0*/  WARPGROUP.ARRIVE ;  /* 0x00000000000079c5 */ /* 0x000fce0000000000 */
[----:B------:R-:W-:Y:S01]  /*20b0*/  QGMMA.64x128x32.F32.E4M3.E4M3 R24, R108, gdesc[UR4], R24, gsb0 ;  /* 0x01e000046c187df3 */ /* 0x000fe20008000818 */
[----:B------:R-:W-:Y:S01]  /*20c0*/  UIADD3 UR6, UR4, 0x4, URZ ;  /* 0x0000000404067890 */ /* 0x000fe2000fffe03f */
[----:B------:R-:W-:Y:S01]  /*20d0*/  UMOV UR7, 0x40000040 ;  /* 0x4000004000077882 */ /* 0x000fe20000000000 */
[----:B------:R-:W-:Y:S02]  /*20e0*/  WARPGROUP.DEPBAR.LE gsb0, 0x0 ;  /* 0x00008000000079c5 */ /* 0x000fe40000010000 */
[----:B------:R-:W-:Y:S04]  /*20f0*/  LDS.U8 R5, [R4+UR44+0x1800] ;  /* 0x0018002c04057984 */ /* 0x000fe80008000000 */
[----:B------:R-:W0:Y:S04]  /*2100*/  LDS.U8 R6, [R4+UR44+0x1840] ;  /* 0x0018402c04067984 */ /* 0x000e280008000000 */
[----:B------:R-:W-:Y:S04]  /*2110*/  LDS.U8 R7, [R4+UR44+0x1808] ;  /* 0x0018082c04077984 */ /* 0x000fe80008000000 */
[----:B------:R-:W1:Y:S04]  /*2120*/  LDS.U8 R10, [R4+UR44+0x1848] ;  /* 0x0018482c040a7984 */ /* 0x000e680008000000 */
[----:B------:R-:W-:Y:S04]  /*2130*/  LDS.U8 R9, [R4+UR44+0x1c00] ;  /* 0x001c002c04097984 */ /* 0x000fe80008000000 */
[----:B------:R-:W2:Y:S04]  /*2140*/  LDS.U8 R20, [R4+UR44+0x1c40] ;  /* 0x001c402c04147984 */ /* 0x000ea80008000000 */
[----:B------:R-:W-:Y:S04]  /*2150*/  LDS.U8 R11, [R4+UR44+0x1c08] ;  /* 0x001c082c040b7984 */ /* 0x000fe80008000000 */
[----:B------:R-:W3:Y:S04]  /*2160*/  LDS.U8 R108, [R4+UR44+0x1c48] ;  /* 0x001c482c046c7984 */ /* 0x000ee80008000000 */
[----:B------:R-:W4:Y:S04]  /*2170*/  LDS.U8 R8, [R113+0x1800] ;  /* 0x0018000071087984 */ /* 0x000f280000000000 */
[----:B------:R-:W4:Y:S04]  /*2180*/  LDS.U8 R12, [R113+0x1808] ;  /* 0x00180800710c7984 */ /* 0x000f280000000000 */
        /* <DEDUP_REMOVED lines=8> */
[----:B--2---:R-:W-:Y:S02]  /*2210*/  PRMT R9, R20, 0x7604, R9 ;  /* 0x0000760414097816 */ /* 0x004fe40000000009 */
[----:B---3--:R-:W-:Y:S02]  /*2220*/  PRMT R11, R108, 0x7604, R11 ;  /* 0x000076046c0b7816 */ /* 0x008fe4000000000b */
[----:B----4-:R-:W-:Y:S02]  /*2230*/  PRMT R5, R8, 0x7054, R5 ;  /* 0x0000705408057816 */ /* 0x010fe40000000005 */
[----:B------:R-:W-:-:S02]  /*2240*/  PRMT R7, R12, 0x7054, R7 ;  /* 0x000070540c077816 */ /* 0x000fc40000000007 */
[----:B------:R-:W-:Y:S02]  /*2250*/  PRMT R9, R102, 0x7054, R9 ;  /* 0x0000705466097816 */ /* 0x000fe40000000009 */
[----:B------:R-:W-:Y:S02]  /*2260*/  PRMT R11, R110, 0x7054, R11 ;  /* 0x000070546e0b7816 */ /* 0x000fe4000000000b */
[----:B0-----:R-:W-:Y:S02]  /*2270*/  PRMT R104, R104, 0x654, R5 ;  /* 0x0000065468687816 */ /* 0x001fe40000000005 */
[----:B------:R-:W-:Y:S02]  /*2280*/  PRMT R105, R14, 0x654, R7 ;  /* 0x000006540e697816 */ /* 0x000fe40000000007 */
[----:B-1----:R-:W-:Y:S02]  /*2290*/  PRMT R106, R106, 0x654, R9 ;  /* 0x000006546a6a7816 */ /* 0x002fe40000000009 */
[----:B------:R-:W-:-:S04]  /*22a0*/  PRMT R107, R112, 0x654, R11 ;  /* 0x00000654706b7816 */ /* 0x000fc8000000000b */
[----:B------:R-:W-:-:S06]  /*22b0*/  WARPGROUP.ARRIVE ;  /* 0x00000000000079c5 */ /* 0x000fcc0000000000 */
        /* <DEDUP_REMOVED lines=33> */
[----:B------:R-:W-:Y:S03]  /*24d0*/  QGMMA.64x128x32.F32.E4M3.E4M3 R24, R104, gdesc[UR4], R24, gsb0 ;  /* 0x01e0000468187df3 */ /* 0x000fe60008000818 */
[----:B------:R-:W-:Y:S02]  /*24e0*/  WARPGROUP.DEPBAR.LE gsb0, 0x0 ;  /* 0x00008000000079c5 */ /* 0x000fe40000010000 */
[----:B------:R-:W-:Y:S05]  /*24f0*/  @!P2 BRA `(.L_x_26) ;  /* 0x00000014005ca947 */ /* 0x000fea0003800000 */
[----:B------:R-:W-:Y:S05]  /*2500*/  @!P0 BRA `(.L_x_27) ;  /* 0x0000000000048947 */ /* 0x000fea0003800000 */
[----:B------:R-:W-:Y:S01]  /*2510*/  BPT.TRAP 0x1 ;  /* 0x000000040000795c */ /* 0x000fe20000300000 */
.L_x_27:
[----:B------:R-:W-:-:S05]  /*2520*/  IMAD.SHL.U32 R13, R0, 0x2000, RZ ;  /* 0x00002000000d7824 */ /* 0x000fca00078e00ff */
[----:B------:R-:W-:-:S05]  /*2530*/  IADD3 R5, R13, UR44, R94 ;  /* 0x0000002c0d057c10 */ /* 0x000fca000fffe05e */
[----:B------:R-:W-:Y:S01]  /*2540*/  IMAD.IADD R15, R100, 0x1, R5 ;  /* 0x00000001640f7824 */ /* 0x000fe200078e0205 */
[----:B------:R-:W-:Y:S06]  /*2550*/  @P1 BRA `(.L_x_28) ;  /* 0x0000000000081947 */ /* 0x000fec0003800000 */
[----:B------:R-:W0:Y:S02]  /*2560*/  SYNCS.PHASECHK.TRANS64.TRYWAIT P1, [R3+URZ], R114 ;  /* 0x00000072030075a7 */ /* 0x000e24000802017f */
[----:B0-----:R-:W-:Y:S05]  /*2570*/  @!P1 BRA `(.L_x_29) ;  /* 0x0000007800c49947 */ /* 0x001fea0003800000 */
.L_x_28:
[----:B0-----:R-:W-:Y:S01]  /*2580*/  LDS.U8 R3, [R5+0x800] ;  /* 0x0008000005037984 */ /* 0x001fe20000000000 */
[----:B------:R-:W0:Y:S01]  /*2590*/  LDC R21, c[0x0][0x28c] ;  /* 0x0000a300ff157b82 */ /* 0x000e220000000800 */
[----:B------:R-:W-:Y:S02]  /*25a0*/  UMOV UR4, UR36 ;  /* 0x0000002400047c82 */ /* 0x000fe40008000000 */
[----:B------:R-:W1:Y:S04]  /*25b0*/  LDS.U8 R4, [R5+0x840] ;  /* 0x0008400005047984 */ /* 0x000e680000000000 */
[----:B------:R-:W-:Y:S04]  /*25c0*/  LDS.U8 R7, [R5+0x808] ;  /* 0x0008080005077984 */ /* 0x000fe80000000000 */
[----:B------:R-:W2:Y:S04]  /*25d0*/  LDS.U8 R8, [R5+0x848] ;  /* 0x0008480005087984 */ /* 0x000ea80000000000 */
[----:B------:R-:W-:Y:S04]  /*25e0*/  LDS.U8 R9, [R5+0xc00] ;  /* 0x000c000005097984 */ /* 0x000fe80000000000 */
[----:B------:R-:W3:Y:S04]  /*25f0*/  LDS.U8 R14, [R5+0xc40] ;  /* 0x000c4000050e7984 */ /* 0x000ee80000000000 */
[----:B------:R-:W-:Y:S01]  /*2600*/  LDS.U8 R11, [R5+0xc08] ;  /* 0x000c0800050b7984 */ /* 0x000fe20000000000 */
[----:B0-----:R-:W-:-:S03]  /*2610*/  ISETP.GE.AND P1, PT, R21, 0x101, PT ;  /* 0x000001011500780c */ /* 0x001fc60003f26270 */
[----:B------:R-:W0:Y:S04]  /*2620*/  LDS.U8 R102, [R5+0xc48] ;  /* 0x000c480005667984 */ /* 0x000e280000000000 */
[----:B------:R-:W4:Y:S04]  /*2630*/  LDS.U8 R6, [R15+0x800] ;  /* 0x000800000f067984 */ /* 0x000f280000000000 */
[----:B------:R-:W4:Y:S04]  /*2640*/  LDS.U8 R10, [R15+0x808] ;  /* 0x000808000f0a7984 */ /* 0x000f280000000000 */
[----:B------:R-:W4:Y:S04]  /*2650*/  LDS.U8 R20, [R15+0xc00] ;  /* 0x000c00000f147984 */ /* 0x000f280000000000 */
[----:B------:R-:W4:Y:S01]  /*2660*/  LDS.U8 R104, [R15+0xc08] ;  /* 0x000c08000f687984 */ /* 0x000f220000000000 */
[----:B-1----:R-:W-:-:S03]  /*2670*/  PRMT R3, R4, 0x7604, R3 ;  /* 0x0000760404037816 */ /* 0x002fc60000000003 */
[----:B------:R-:W1:Y:S04]  /*2680*/  LDS.U8 R108, [R15+0x840] ;  /* 0x000840000f6c7984 */ /* 0x000e680000000000 */
[----:B------:R-:W1:Y:S01]  /*2690*/  LDS.U8 R12, [R15+0x848] ;  /* 0x000848000f0c7984 */ /* 0x000e620000000000 */
[----:B--2---:R-:W-:-:S03]  /*26a0*/  PRMT R7, R8, 0x7604, R7 ;  /* 0x0000760408077816 */ /* 0x004fc60000000007 */
[----:B------:R-:W2:Y:S04]  /*26b0*/  LDS.U8 R110, [R15+0xc40] ;  /* 0x000c40000f6e7984 */ /* 0x000ea80000000000 */
[----:B------:R-:W2:Y:S01]  /*26c0*/  LDS.U8 R106, [R15+0xc48] ;  /* 0x000c48000f6a7984 */ /* 0x000ea20000000000 */
[----:B---3--:R-:W-:Y:S02]  /*26d0*/  PRMT R9, R14, 0x7604, R9 ;  /* 0x000076040e097816 */ /* 0x008fe40000000009 */
[----:B0-----:R-:W-:Y:S02]  /*26e0*/  PRMT R11, R102, 0x7604, R11 ;  /* 0x00007604660b7816 */ /* 0x001fe4000000000b */
[----:B----4-:R-:W-:Y:S02]  /*26f0*/  PRMT R3, R6, 0x7054, R3 ;  /* 0x0000705406037816 */ /* 0x010fe40000000003 */
[----:B------:R-:W-:-:S02]  /*2700*/  PRMT R7, R10, 0x7054, R7 ;  /* 0x000070540a077816 */ /* 0x000fc40000000007 */
[----:B------:R-:W-:Y:S02]  /*2710*/  PRMT R9, R20, 0x7054, R9 ;  /* 0x0000705414097816 */ /* 0x000fe40000000009 */
[----:B------:R-:W-:Y:S02]  /*2720*/  PRMT R11, R104, 0x7054, R11 ;  /* 0x00007054680b7816 */ /* 0x000fe4000000000b */
[----:B-1----:R-:W-:Y:S02]  /*2730*/  PRMT R108, R108, 0x654, R3 ;  /* 0x000006546c6c7816 */ /* 0x002fe40000000003 */
[----:B------:R-:W-:Y:S02]  /*2740*/  PRMT R109, R12, 0x654, R7 ;  /* 0x000006540c6d7816 */ /* 0x000fe40000000007 */
[----:B--2---:R-:W-:Y:S02]  /*2750*/  PRMT R110, R110, 0x654, R9 ;  /* 0x000006546e6e7816 */ /* 0x004fe40000000009 */
[----:B------:R-:W-:Y:S01]  /*2760*/  PRMT R111, R106, 0x654, R11 ;  /* 0x000006546a6f7816 */ /* 0x000fe2000000000b */
[----:B------:R-:W-:Y:S06]  /*2770*/  @!P1 BRA `(.L_x_30) ;  /* 0x0000000800cc9947 */ /* 0x000fec0003800000 */
[----:B------:R-:W-:Y:S01]  /*2780*/  R2UR UR10, R0 ;  /* 0x00000000000a72ca */ /* 0x000fe200000e0000 */
[----:B------:R-:W-:Y:S01]  /*2790*/  IMAD.U32 R3, RZ, RZ, UR41 ;  /* 0x00000029ff037e24 */ /* 0x000fe2000f8e00ff */
[----:B------:R-:W-:-:S13]  /*27a0*/  UMOV UR4, UR36 ;  /* 0x0000002400047c82 */ /* 0x000fda0008000000 */
.L_x_38:
[----:B------:R-:W-:-:S04]  /*27b0*/  UIADD3 UR5, UR10, 0x1, URZ ;  /* 0x000000010a057890 */ /* 0x000fc8000fffe03f */
[----:B------:R-:W-:-:S04]  /*27c0*/  UISETP.NE.AND UP0, UPT, UR5, 0x9, UPT ;  /* 0x000000090500788c */ /* 0x000fc8000bf05270 */
[----:B------:R-:W-:Y:S02]  /*27d0*/  USEL UR6, URZ, 0x1, UP0 ;  /* 0x000000013f067887 */ /* 0x000fe40008000000 */
[----:B------:R-:W-:-:S04]  /*27e0*/  USEL UR5, UR5, URZ, UP0 ;  /* 0x0000003f05057287 */ /* 0x000fc80008000000 */
[----:B------:R-:W-:Y:S02]  /*27f0*/  LOP3.LUT R103, R103, UR6, RZ, 0x3c, !PT ;  /* 0x0000000667677c12 */ /* 0x000fe4000f8e3cff */
[----:B------:R-:W-:Y:S01]  /*2800*/  IMAD.U32 R0, RZ, RZ, UR5 ;  /* 0x00000005ff007e24 */ /* 0x000fe2000f8e00ff */
[----:B------:R-:W-:Y:S06]  /*2810*/  @!P0 BRA `(.L_x_31) ;  /* 0x0000000000048947 */ /* 0x000fec0003800000 */
[----:B------:R-:W-:Y:S01]  /*2820*/  BPT.TRAP 0x1 ;  /* 0x000000040000795c */ /* 0x000fe20000300000 */
.L_x_31:
[----:B------:R-:W-:Y:S01]  /*2830*/  LEA R15, R0, UR44, 0x3 ;  /* 0x0000002c000f7c11 */ /* 0x000fe2000f8e18ff */
[----:B------:R-:W-:Y:S01]  /*2840*/  ULEA UR9, UR10, UR8, 0xa ;  /* 0x000000080a097291 */ /* 0x000fe2000f8e503f */
[----:B------:R-:W-:Y:S01]  /*2850*/  SHF.L.U32 R114, R103, 0x1f, RZ ;  /* 0x0000001f67727819 */ /* 0x000fe200000006ff */
[----:B------:R-:W-:Y:S01]  /*2860*/  UMOV UR7, 0x40000040 ;  /* 0x4000004000077882 */ /* 0x000fe20000000000 */
[----:B------:R-:W-:Y:S02]  /*2870*/  IMAD.U32 R5, RZ, RZ, UR10 ;  /* 0x0000000aff057e24 */ /* 0x000fe4000f8e00ff */
[----:B------:R0:W1:Y:S01]  /*2880*/  SYNCS.PHASECHK.TRANS64.TRYWAIT P1, [R15+URZ], R114 ;  /* 0x000000720f0075a7 */ /* 0x000062000802017f */
[----:B------:R-:W-:Y:S01]  /*2890*/  WARPGROUP.ARRIVE ;  /* 0x00000000000079c5 */ /* 0x000fe20000000000 */
[----:B------:R-:W-:Y:S01]  /*28a0*/  UMOV UR6, UR9 ;  /* 0x0000000900067c82 */ /* 0x000fe20008000000 */
[----:B------:R-:W-:-:S04]  /*28b0*/  IMAD R4, R5, 0x2000, R94 ;  /* 0x0000200005047824 */ /* 0x000fc800078e025e */
[----:B------:R-:W-:Y:S01]  /*28c0*/  QGMMA.64x128x32.F32.E4M3.E4M3 R24, R108, gdesc[UR4], R24, gsb0 ;  /* 0x01e000046c187df3 */ /* 0x000fe20008000818 */
[----:B------:R-:W-:Y:S01]  /*28d0*/  VIADD R9, R4, UR44 ;  /* 0x0000002c04097c36 */ /* 0x000fe20008000000 */
[----:B------:R-:W-:Y:S01]  /*28e0*/  UIADD3 UR6, UR9, 0x2, URZ ;  /* 0x0000000209067890 */ /* 0x000fe2000fffe03f */
[----:B------:R-:W-:Y:S02]  /*28f0*/  UMOV UR7, 0x40000040 ;  /* 0x4000004000077882 */ /* 0x000fe40000000000 */
[----:B------:R-:W-:Y:S01]  /*2900*/  IMAD.IADD R13, R100, 0x1, R9 ;  /* 0x00000001640d7824 */ /* 0x000fe200078e0209 */
[----:B------:R-:W-:Y:S02]  /*2910*/  WARPGROUP.DEPBAR.LE gsb0, 0x0 ;  /* 0x00008000000079c5 */ /* 0x000fe40000010000 */
[----:B------:R-:W-:Y:S04]  /*2920*/  LDS.U8 R5, [R4+UR44+0x1000] ;  /* 0x0010002c04057984 */ /* 0x000fe80008000000 */
[----:B------:R-:W2:Y:S04]  /*2930*/  LDS.U8 R6, [R4+UR44+0x1040] ;  /* 0x0010402c04067984 */ /* 0x000ea80008000000 */
[----:B------:R-:W-:Y:S04]  /*2940*/  LDS.U8 R7, [R4+UR44+0x1008] ;  /* 0x0010082c04077984 */ /* 0x000fe80008000000 */
[----:B------:R-:W3:Y:S04]  /*2950*/  LDS.U8 R10, [R4+UR44+0x1048] ;  /* 0x0010482c040a7984 */ /* 0x000ee80008000000 */
[----:B------:R-:W-:Y:S04]  /*2960*/  LDS.U8 R9, [R4+UR44+0x1400] ;  /* 0x0014002c04097984 */ /* 0x000fe80008000000 */
[----:B------:R-:W4:Y:S04]  /*2970*/  LDS.U8 R20, [R4+UR44+0x1440] ;  /* 0x0014402c04147984 */ /* 0x000f280008000000 */
[----:B------:R-:W-:Y:S04]  /*2980*/  LDS.U8 R11, [R4+UR44+0x1408] ;  /* 0x0014082c040b7984 */ /* 0x000fe80008000000 */
[----:B------:R-:W0:Y:S04]  /*2990*/  LDS.U8 R104, [R4+UR44+0x1448] ;  /* 0x0014482c04687984 */ /* 0x000e280008000000 */
[----:B------:R-:W1:Y:S04]  /*29a0*/  LDS.U8 R8, [R13+0x1000] ;  /* 0x001000000d087984 */ /* 0x000e680000000000 */
[----:B------:R-:W1:Y:S04]  /*29b0*/  LDS.U8 R12, [R13+0x1008] ;  /* 0x001008000d0c7984 */ /* 0x000e680000000000 */
[----:B------:R-:W1:Y:S04]  /*29c0*/  LDS.U8 R102, [R13+0x1400] ;  /* 0x001400000d667984 */ /* 0x000e680000000000 */
[----:B------:R-:W1:Y:S01]  /*29d0*/  LDS.U8 R106, [R13+0x1408] ;  /* 0x001408000d6a7984 */ /* 0x000e620000000000 */
[----:B--2---:R-:W-:-:S03]  /*29e0*/  PRMT R5, R6, 0x7604, R5 ;  /* 0x0000760406057816 */ /* 0x004fc60000000005 */
[----:B------:R-:W2:Y:S04]  /*29f0*/  LDS.U8 R108, [R13+0x1040] ;  /* 0x001040000d6c7984 */ /* 0x000ea80000000000 */
[----:B------:R-:W2:Y:S01]  /*2a00*/  LDS.U8 R14, [R13+0x1048] ;  /* 0x001048000d0e7984 */ /* 0x000ea20000000000 */
[----:B---3--:R-:W-:-:S03]  /*2a10*/  PRMT R7, R10, 0x7604, R7 ;  /* 0x000076040a077816 */ /* 0x008fc60000000007 */
[----:B------:R-:W3:Y:S04]  /*2a20*/  LDS.U8 R110, [R13+0x1440] ;  /* 0x001440000d6e7984 */ /* 0x000ee80000000000 */
[----:B------:R-:W3:Y:S01]  /*2a30*/  LDS.U8 R112, [R13+0x1448] ;  /* 0x001448000d707984 */ /* 0x000ee20000000000 */
[----:B----4-:R-:W-:Y:S02]  /*2a40*/  PRMT R9, R20, 0x7604, R9 ;  /* 0x0000760414097816 */ /* 0x010fe40000000009 */
[----:B0-----:R-:W-:Y:S02]  /*2a50*/  PRMT R11, R104, 0x7604, R11 ;  /* 0x00007604680b7816 */ /* 0x001fe4000000000b */
[----:B-1----:R-:W-:Y:S02]  /*2a60*/  PRMT R5, R8, 0x7054, R5 ;  /* 0x0000705408057816 */ /* 0x002fe40000000005 */
[----:B------:R-:W-:-:S02]  /*2a70*/  PRMT R7, R12, 0x7054, R7 ;  /* 0x000070540c077816 */ /* 0x000fc40000000007 */
[----:B------:R-:W-:Y:S02]  /*2a80*/  PRMT R9, R102, 0x7054, R9 ;  /* 0x0000705466097816 */ /* 0x000fe40000000009 */
[----:B------:R-:W-:Y:S02]  /*2a90*/  PRMT R11, R106, 0x7054, R11 ;  /* 0x000070546a0b7816 */ /* 0x000fe4000000000b */
[----:B--2---:R-:W-:Y:S02]  /*2aa0*/  PRMT R108, R108, 0x654, R5 ;  /* 0x000006546c6c7816 */ /* 0x004fe40000000005 */
[----:B------:R-:W-:Y:S02]  /*2ab0*/  PRMT R109, R14, 0x654, R7 ;  /* 0x000006540e6d7816 */ /* 0x000fe40000000007 */
[----:B---3--:R-:W-:Y:S02]  /*2ac0*/  PRMT R110, R110, 0x654, R9 ;  /* 0x000006546e6e7816 */ /* 0x008fe40000000009 */
[----:B------:R-:W-:-:S04]  /*2ad0*/  PRMT R111, R112, 0x654, R11 ;  /* 0x00000654706f7816 */ /* 0x000fc8000000000b */
[----:B------:R-:W-:-:S06]  /*2ae0*/  WARPGROUP.ARRIVE ;  /* 0x00000000000079c5 */ /* 0x000fcc0000000000 */
[----:B------:R-:W-:Y:S03]  /*2af0*/  QGMMA.64x128x32.F32.E4M3.E4M3 R24, R108, gdesc[UR4], R24, gsb0 ;  /* 0x01e000046c187df3 */ /* 0x000fe60008000818 */
        /* <DEDUP_REMOVED lines=28> */
[----:B------:R-:W-:Y:S01]  /*2cc0*/  PRMT R107, R112, 0x654, R11 ;  /* 0x00000654706b7816 */ /* 0x000fe2000000000b */
[----:B------:R-:W-:Y:S06]  /*2cd0*/  @!P0 BRA `(.L_x_32) ;  /* 0x0000000000048947 */ /* 0x000fec0003800000 */
[----:B------:R-:W-:Y:S01]  /*2ce0*/  BPT.TRAP 0x1 ;  /* 0x000000040000795c */ /* 0x000fe20000300000 */
.L_x_32:
[----:B------:R-:W-:Y:S02]  /*2cf0*/  UISETP.GT.U32.AND UP0, UPT, UR38, 0x1, UPT ;  /* 0x000000012600788c */ /* 0x000fe4000bf04070 */
[----:B------:R-:W-:-:S04]  /*2d00*/  ULEA UR5, UR4, UR44, 0x3 ;  /* 0x0000002c04057291 */ /* 0x000fc8000f8e183f */
[----:B------:R-:W-:Y:S01]  /*2d10*/  UIADD3 UR5, UR5, 0x48, URZ ;  /* 0x0000004805057890 */ /* 0x000fe2000fffe03f */
[----:B------:R-:W-:-:S03]  /*2d20*/  PLOP3.LUT P2, PT, PT, PT, UP0, 0x80, 0x0 ;  /* 0x000000000000781c */ /* 0x000fc60003f4f008 */
[----:B------:R-:W-:-:S09]  /*2d30*/  UPRMT UR5, URZ, 0x654, UR5 ;  /* 0x000006543f057896 */ /* 0x000fd20008000005 */
[----:B------:R-:W-:Y:S01]  /*2d40*/  SYNCS.ARRIVE.TRANS64.RED.A1T0 RZ, [UR5], RZ ;  /* 0x000000ffffff79a7 */ /* 0x000fe20008100405 */
[----:B------:R-:W-:Y:S05]  /*2d50*/  @P2 BRA `(.L_x_33) ;  /* 0x0000000000042947 */ /* 0x000fea0003800000 */
[----:B------:R-:W-:Y:S01]  /*2d60*/  BPT.TRAP 0x1 ;  /* 0x000000040000795c */ /* 0x000fe20000300000 */
.L_x_33:
[----:B------:R-:W-:Y:S01]  /*2d70*/  UIADD3 UR6, UR9, 0x4, URZ ;  /* 0x0000000409067890 */ /* 0x000fe2000fffe03f */
[----:B------:R-:W-:Y:S01]  /*2d80*/  WARPGROUP.ARRIVE ;  /* 0x00000000000079c5 */ /* 0x000fe20000000000 */
[----:B------:R-:W-:Y:S01]  /*2d90*/  UMOV UR7, 0x40000040 ;  /* 0x4000004000077882 */ /* 0x000fe20000000000 */
[----:B------:R-:W-:-:S04]  /*2da0*/  UIADD3 UR4, UR4, 0x1, URZ ;  /* 0x0000000104047890 */ /* 0x000fc8000fffe03f */
[----:B------:R-:W-:-:S05]  /*2db0*/  UISETP.NE.AND UP0, UPT, UR4, 0x9, UPT ;  /* 0x000000090400788c */ /* 0x000fca000bf05270 */
[----:B------:R-:W-:Y:S01]  /*2dc0*/  QGMMA.64x128x32.F32.E4M3.E4M3 R24, R104, gdesc[UR4], R24, gsb0 ;  /* 0x01e0000468187df3 */ /* 0x000fe20008000818 */
[----:B------:R-:W-:Y:S02]  /*2dd0*/  USEL UR4, UR4, URZ, UP0 ;  /* 0x0000003f04047287 */ /* 0x000fe40008000000 */
        /* <DEDUP_REMOVED lines=31> */
.L_x_34:
[----:B------:R-:W-:Y:S01]  /*2fd0*/  IMAD.SHL.U32 R13, R0, 0x2000, RZ ;  /* 0x00002000000d7824 */ /* 0x000fe200078e00ff */
[----:B------:R-:W-:Y:S04]  /*2fe0*/  BSSY B0, `(.L_x_35) ;  /* 0x0000005000007945 */ /* 0x000fe80003800000 */
[----:B------:R-:W-:Y:S01]  /*2ff0*/  IADD3 R119, R13, UR44, R94 ;  /* 0x0000002c0d777c10 */ /* 0x000fe2000fffe05e */
[----:B------:R-:W-:Y:S06]  /*3000*/  @P1 BRA `(.L_x_36) ;  /* 0x0000000000081947 */ /* 0x000fec0003800000 */
[----:B------:R-:W0:Y:S02]  /*3010*/  SYNCS.PHASECHK.TRANS64.TRYWAIT P1, [R15+URZ], R114 ;  /* 0x000000720f0075a7 */ /* 0x000e24000802017f */
[----:B0-----:R-:W-:Y:S05]  /*3020*/  @!P1 BRA `(.L_x_37) ;  /* 0x00000070002c9947 */ /* 0x001fea0003800000 */
.L_x_36:
[----:B------:R-:W-:Y:S05]  /*3030*/  BSYNC B0 ;  /* 0x0000000000007941 */ /* 0x000fea0003800000 */
.L_x_35:
[----:B------:R-:W-:Y:S01]  /*3040*/  IMAD.IADD R12, R100, 0x1, R119 ;  /* 0x00000001640c7824 */ /* 0x000fe200078e0277 */
[----:B------:R-:W-:Y:S01]  /*3050*/  LDS.U8 R8, [R119+0xc00] ;  /* 0x000c000077087984 */ /* 0x000fe20000000000 */
[----:B------:R-:W-:Y:S05]  /*3060*/  WARPSYNC.ALL ;  /* 0x0000000000007948 */ /* 0x000fea0003800000 */
[----:B------:R-:W1:Y:S04]  /*3070*/  LDS.U8 R21, [R119+0xc40] ;  /* 0x000c400077157984 */ /* 0x000e680000000000 */
[----:B------:R-:W-:Y:S04]  /*3080*/  LDS.U8 R4, [R119+0x800] ;  /* 0x0008000077047984 */ /* 0x000fe80000000000 */
[----:B------:R-:W2:Y:S04]  /*3090*/  LDS.U8 R5, [R119+0x840] ;  /* 0x0008400077057984 */ /* 0x000ea80000000000 */
[----:B------:R-:W-:Y:S04]  /*30a0*/  LDS.U8 R6, [R119+0x808] ;  /* 0x0008080077067984 */ /* 0x000fe80000000000 */
[----:B------:R-:W3:Y:S04]  /*30b0*/  LDS.U8 R11, [R119+0x848] ;  /* 0x00084800770b7984 */ /* 0x000ee80000000000 */
[----:B------:R-:W-:Y:S04]  /*30c0*/  LDS.U8 R10, [R119+0xc08] ;  /* 0x000c0800770a7984 */ /* 0x000fe80000000000 */
[----:B------:R-:W4:Y:S04]  /*30d0*/  LDS.U8 R113, [R119+0xc48] ;  /* 0x000c480077717984 */ /* 0x000f280000000000 */
[----:B------:R-:W4:Y:S04]  /*30e0*/  LDS.U8 R23, [R12+0xc00] ;  /* 0x000c00000c177984 */ /* 0x000f280000000000 */
[----:B------:R-:W4:Y:S04]  /*30f0*/  LDS.U8 R7, [R12+0x800] ;  /* 0x000800000c077984 */ /* 0x000f280000000000 */
[----:B0-----:R-:W0:Y:S04]  /*3100*/  LDS.U8 R15, [R12+0x808] ;  /* 0x000808000c0f7984 */ /* 0x001e280000000000 */
[----:B------:R-:W0:Y:S01]  /*3110*/  LDS.U8 R115, [R12+0xc08] ;  /* 0x000c08000c737984 */ /* 0x000e220000000000 */
[----:B-1----:R-:W-:-:S03]  /*3120*/  PRMT R8, R21, 0x7604, R8 ;  /* 0x0000760415087816 */ /* 0x002fc60000000008 */
[----:B------:R-:W1:Y:S04]  /*3130*/  LDS.U8 R111, [R12+0xc40] ;  /* 0x000c40000c6f7984 */ /* 0x000e680000000000 */
[----:B------:R-:W1:Y:S01]  /*3140*/  LDS.U8 R9, [R12+0x840] ;  /* 0x000840000c097984 */ /* 0x000e620000000000 */
[----:B--2---:R-:W-:-:S03]  /*3150*/  PRMT R4, R5, 0x7604, R4 ;  /* 0x0000760405047816 */ /* 0x004fc60000000004 */
[----:B------:R-:W2:Y:S04]  /*3160*/  LDS.U8 R109, [R12+0x848] ;  /* 0x000848000c6d7984 */ /* 0x000ea80000000000 */
[----:B------:R-:W2:Y:S01]  /*3170*/  LDS.U8 R117, [R12+0xc48] ;  /* 0x000c48000c757984 */ /* 0x000ea20000000000 */
[----:B---3--:R-:W-:Y:S02]  /*3180*/  PRMT R6, R11, 0x7604, R6 ;  /* 0x000076040b067816 */ /* 0x008fe40000000006 */
[----:B----4-:R-:W-:Y:S02]  /*3190*/  PRMT R10, R113, 0x7604, R10 ;  /* 0x00007604710a7816 */ /* 0x010fe4000000000a */
[----:B------:R-:W-:Y:S02]  /*31a0*/  PRMT R8, R23, 0x7054, R8 ;  /* 0x0000705417087816 */ /* 0x000fe40000000008 */
[----:B------:R-:W-:-:S02]  /*31b0*/  PRMT R4, R7, 0x7054, R4 ;  /* 0x0000705407047816 */ /* 0x000fc40000000004 */
[----:B0-----:R-:W-:Y:S02]  /*31c0*/  PRMT R6, R15, 0x7054, R6 ;  /* 0x000070540f067816 */ /* 0x001fe40000000006 */
[----:B------:R-:W-:Y:S02]  /*31d0*/  PRMT R10, R115, 0x7054, R10 ;  /* 0x00007054730a7816 */ /* 0x000fe4000000000a */
[----:B-1----:R-:W-:Y:S02]  /*31e0*/  PRMT R110, R111, 0x654, R8 ;  /* 0x000006546f6e7816 */ /* 0x002fe40000000008 */
[----:B------:R-:W-:Y:S02]  /*31f0*/  PRMT R108, R9, 0x654, R4 ;  /* 0x00000654096c7816 */ /* 0x000fe40000000004 */
[----:B--2---:R-:W-:Y:S02]  /*3200*/  PRMT R109, R109, 0x654, R6 ;  /* 0x000006546d6d7816 */ /* 0x004fe40000000006 */
[----:B------:R-:W-:Y:S01]  /*3210*/  PRMT R111, R117, 0x654, R10 ;  /* 0x00000654756f7816 */ /* 0x000fe2000000000a */
[----:B------:R-:W-:Y:S01]  /*3220*/  UIADD3 UR6, UR9, 0x6, URZ ;  /* 0x0000000609067890 */ /* 0x000fe2000fffe03f */
[----:B------:R-:W-:Y:S01]  /*3230*/  WARPGROUP.ARRIVE ;  /* 0x00000000000079c5 */ /* 0x000fe20000000000 */
[----:B------:R-:W-:Y:S01]  /*3240*/  UMOV UR7, 0x40000040 ;  /* 0x4000004000077882 */ /* 0x000fe20000000000 */
[C---:B------:R-:W-:Y:S01]  /*3250*/  ISETP.GT.AND P1, PT, R3.reuse, 0x2, PT ;  /* 0x000000020300780c */ /* 0x040fe20003f24270 */
[----:B------:R-:W-:Y:S01]  /*3260*/  VIADD R3, R3, 0xffffffff ;  /* 0xffffffff03037836 */ /* 0x000fe20000000000 */
[----:B------:R-:W-:-:S04]  /*3270*/  R2UR UR10, R0 ;  /* 0x00000000000a72ca */ /* 0x000fc800000e0000 */
[----:B------:R-:W-:Y:S03]  /*3280*/  QGMMA.64x128x32.F32.E4M3.E4M3 R24, R104, gdesc[UR4], R24, gsb0 ;  /* 0x01e0000468187df3 */ /* 0x000fe60008000818 */
[----:B------:R-:W-:-:S04]  /*3290*/  WARPGROUP.DEPBAR.LE gsb0, 0x0 ;  /* 0x00008000000079c5 */ /* 0x000fc80000010000 */
[----:B------:R-:W-:Y:S05]  /*32a0*/  @P1 BRA `(.L_x_38) ;  /* 0xfffffff400401947 */ /* 0x000fea000383ffff */
.L_x_30:
[----:B------:R-:W-:Y:S01]  /*32b0*/  IMAD.MOV.U32 R5, RZ, RZ, 0x40000040 ;  /* 0x40000040ff057424 */ /* 0x000fe200078e00ff */
[----:B------:R-:W-:Y:S01]  /*32c0*/  LEA R4, R0, UR8, 0xa ;  /* 0x0000000800047c11 */ /* 0x000fe2000f8e50ff */
[----:B------:R-:W-:Y:S01]  /*32d0*/  WARPGROUP.ARRIVE ;  /* 0x00000000000079c5 */ /* 0x000fe20000000000 */
[----:B------:R-:W-:Y:S01]  /*32e0*/  IADD3 R113, R13, UR44, R94 ;  /* 0x0000002c0d717c10 */ /* 0x000fe2000fffe05e */
[----:B------:R-:W-:Y:S01]  /*32f0*/  IMAD.MOV.U32 R7, RZ, RZ, 0x40000040 ;  /* 0x40000040ff077424 */ /* 0x000fe200078e00ff */
[C---:B------:R-:W-:Y:S01]  /*3300*/  R2UR UR6, R4.reuse ;  /* 0x00000000040672ca */ /* 0x040fe200000e0000 */
[----:B------:R-:W-:Y:S01]  /*3310*/  VIADD R6, R4, 0x2 ;  /* 0x0000000204067836 */ /* 0x000fe20000000000 */
[----:B------:R-:W-:Y:S01]  /*3320*/  R2UR UR7, R5 ;  /* 0x00000000050772ca */ /* 0x000fe200000e0000 */
[----:B------:R-:W-:-:S12]  /*3330*/  IMAD.IADD R14, R100, 0x1, R113 ;  /* 0x00000001640e7824 */ /* 0x000fd800078e0271 */
[----:B------:R-:W-:Y:S01]  /*3340*/  QGMMA.64x128x32.F32.E4M3.E4M3 R24, R108, gdesc[UR4], R24, gsb0 ;  /* 0x01e000046c187df3 */ /* 0x000fe20008000818 */
[----:B------:R-:W-:Y:S02]  /*3350*/  R2UR UR6, R6 ;  /* 0x00000000060672ca */ /* 0x000fe400000e0000 */
[----:B------:R-:W-:Y:S01]  /*3360*/  R2UR UR7, R7 ;  /* 0x00000000070772ca */ /* 0x000fe200000e0000 */
[----:B------:R-:W-:Y:S02]  /*3370*/  WARPGROUP.DEPBAR.LE gsb0, 0x0 ;  /* 0x00008000000079c5 */ /* 0x000fe40000010000 */
[----:B------:R-:W-:Y:S04]  /*3380*/  LDS.U8 R0, [R113+0x1000] ;  /* 0x0010000071007984 */ /* 0x000fe80000000000 */
[----:B------:R-:W0:Y:S04]  /*3390*/  LDS.U8 R3, [R113+0x1040] ;  /* 0x0010400071037984 */ /* 0x000e280000000000 */
[----:B------:R-:W-:Y:S04]  /*33a0*/  LDS.U8 R8, [R113+0x1008] ;  /* 0x0010080071087984 */ /* 0x000fe80000000000 */
[----:B------:R-:W1:Y:S04]  /*33b0*/  LDS.U8 R13, [R113+0x1048] ;  /* 0x00104800710d7984 */ /* 0x000e680000000000 */
[----:B------:R-:W-:Y:S04]  /*33c0*/  LDS.U8 R10, [R113+0x1400] ;  /* 0x00140000710a7984 */ /* 0x000fe80000000000 */
[----:B------:R-:W2:Y:S04]  /*33d0*/  LDS.U8 R21, [R113+0x1440] ;  /* 0x0014400071157984 */ /* 0x000ea80000000000 */
[----:B------:R-:W-:Y:S04]  /*33e0*/  LDS.U8 R12, [R113+0x1408] ;  /* 0x00140800710c7984 */ /* 0x000fe80000000000 */
[----:B------:R-:W3:Y:S04]  /*33f0*/  LDS.U8 R107, [R113+0x1448] ;  /* 0x00144800716b7984 */ /* 0x000ee80000000000 */
        /* <DEDUP_REMOVED lines=53> */
.L_x_39:
        /* <DEDUP_REMOVED lines=8> */
.L_x_40:
[C---:B------:R-:W-:Y:S01]  /*37d0*/  VIADD R6, R4.reuse, 0x4 ;  /* 0x0000000404067836 */ /* 0x040fe20000000000 */
[----:B------:R-:W-:Y:S01]  /*37e0*/  WARPGROUP.ARRIVE ;  /* 0x00000000000079c5 */ /* 0x000fe20000000000 */
[----:B------:R-:W-:Y:S02]  /*37f0*/  IMAD.MOV.U32 R7, RZ, RZ, 0x40000040 ;  /* 0x40000040ff077424 */ /* 0x000fe400078e00ff */
[----:B------:R-:W-:Y:S01]  /*3800*/  VIADD R4, R4, 0x6 ;  /* 0x0000000604047836 */ /* 0x000fe20000000000 */
[----:B------:R-:W-:Y:S01]  /*3810*/  R2UR UR6, R6 ;  /* 0x00000000060672ca */ /* 0x000fe200000e0000 */
[----:B------:R-:W-:Y:S01]  /*3820*/  IMAD.MOV.U32 R5, RZ, RZ, 0x40000040 ;  /* 0x40000040ff057424 */ /* 0x000fe200078e00ff */
[----:B------:R-:W-:-:S13]  /*3830*/  R2UR UR7, R7 ;  /* 0x00000000070772ca */ /* 0x000fda00000e0000 */
        /* <DEDUP_REMOVED lines=35> */
.L_x_26:
[----:B------:R-:W-:-:S04]  /*3a70*/  IMAD.U32 R0, RZ, RZ, UR47 ;  /* 0x0000002fff007e24 */ /* 0x000fc8000f8e00ff */
[----:B------:R0:W-:Y:S01]  /*3a80*/  SYNCS.ARRIVE.TRANS64.A1T0 RZ, [R0+UR45], RZ ;  /* 0x000000ff00ff79a7 */ /* 0x0001e2000810002d */
[----:B------:R-:W-:Y:S05]  /*3a90*/  @!P0 BRA `(.L_x_41) ;  /* 0x0000000000048947 */ /* 0x000fea0003800000 */
[----:B------:R-:W-:Y:S01]  /*3aa0*/  BPT.TRAP 0x1 ;  /* 0x000000040000795c */ /* 0x000fe20000300000 */
.L_x_41:
[----:B------:R-:W-:Y:S02]  /*3ab0*/  UIADD3 UR6, UR41, UR36, URZ ;  /* 0x0000002429067290 */ /* 0x000fe4000fffe03f */
[----:B------:R-:W-:Y:S02]  /*3ac0*/  UISETP.GT.U32.AND UP0, UPT, UR38, 0x1, UPT ;  /* 0x000000012600788c */ /* 0x000fe4000bf04070 */
[----:B------:R-:W-:-:S04]  /*3ad0*/  UIMAD.WIDE.U32 UR4, UR6, 0x38e38e39, URZ ;  /* 0x38e38e39060478a5 */ /* 0x000fc8000f8e003f */
[----:B------:R-:W-:Y:S01]  /*3ae0*/  USHF.R.U32.HI UR4, URZ, 0x1, UR5 ;  /* 0x000000013f047899 */ /* 0x000fe20008011605 */
[----:B------:R-:W-:-:S03]  /*3af0*/  PLOP3.LUT P0, PT, PT, PT, UP0, 0x80, 0x0 ;  /* 0x000000000000781c */ /* 0x000fc60003f0f008 */
[----:B------:R-:W-:-:S04]  /*3b00*/  UIMAD UR6, UR4, -0x9, UR6 ;  /* 0xfffffff7040678a4 */ /* 0x000fc8000f8e0206 */
[----:B------:R-:W-:-:S04]  /*3b10*/  ULEA UR6, UR6, UR44, 0x3 ;  /* 0x0000002c06067291 */ /* 0x000fc8000f8e183f */
[----:B------:R-:W-:-:S04]  /*3b20*/  UIADD3 UR6, UR6, 0x48, URZ ;  /* 0x0000004806067890 */ /* 0x000fc8000fffe03f */
[----:B------:R-:W-:-:S09]  /*3b30*/  UPRMT UR6, URZ, 0x654, UR6 ;  /* 0x000006543f067896 */ /* 0x000fd20008000006 */
[----:B------:R-:W-:Y:S01]  /*3b40*/  SYNCS.ARRIVE.TRANS64.RED.A1T0 RZ, [UR6], RZ ;  /* 0x000000ffffff79a7 */ /* 0x000fe20008100406 */
[----:B------:R-:W-:Y:S05]  /*3b50*/  @P0 BRA `(.L_x_42) ;  /* 0x0000000000040947 */ /* 0x000fea0003800000 */
[----:B------:R-:W-:Y:S01]  /*3b60*/  BPT.TRAP 0x1 ;  /* 0x000000040000795c */ /* 0x000fe20000300000 */
.L_x_42:
[----:B------:R-:W-:Y:S01]  /*3b70*/  SHF.L.U32 R3, R101, 0x1f, RZ ;  /* 0x0000001f65037819 */ /* 0x000fe200000006ff */
[----:B------:R-:W-:Y:S01]  /*3b80*/  UIADD3 UR36, UR42, UR36, URZ ;  /* 0x000000242a247290 */ /* 0x000fe2000fffe03f */
[----:B0-----:R-:W-:Y:S01]  /*3b90*/  IMAD.SHL.U32 R0, R22, 0x40, RZ ;  /* 0x0000004016007824 */ /* 0x001fe200078e00ff */
[----:B------:R-:W-:Y:S01]  /*3ba0*/  UISETP.GE.U32.AND UP1, UPT, UR42, 0x9, UPT ;  /* 0x000000092a00788c */ /* 0x000fe2000bf26070 */
[----:B------:R-:W0:Y:S01]  /*3bb0*/  SYNCS.PHASECHK.TRANS64.TRYWAIT P0, [UR46+0x8], R3 ;  /* 0x00000803ff0075a7 */ /* 0x000e22000800016e */
[----:B------:R-:W-:Y:S02]  /*3bc0*/  UISETP.GT.U32.AND UP0, UPT, UR36, 0x8, UPT ;  /* 0x000000082400788c */ /* 0x000fe4000bf04070 */
[----:B------:R-:W-:Y:S02]  /*3bd0*/  UIMAD.WIDE.U32 UR4, UR36, 0x38e38e39, URZ ;  /* 0x38e38e39240478a5 */ /* 0x000fe4000f8e003f */
[----:B------:R-:W-:Y:S02]  /*3be0*/  UISETP.LT.U32.AND UP0, UPT, UR42, 0x9, UP0 ;  /* 0x000000092a00788c */ /* 0x000fe40008701070 */
[----:B------:R-:W-:-:S02]  /*3bf0*/  USHF.R.U32.HI UR4, URZ, 0x1, UR5 ;  /* 0x000000013f047899 */ /* 0x000fc40008011605 */
[----:B------:R-:W-:Y:S02]  /*3c00*/  USEL UR6, URZ, 0x1, !UP0 ;  /* 0x000000013f067887 */ /* 0x000fe4000c000000 */
[----:B------:R-:W-:Y:S02]  /*3c10*/  UIMAD UR36, UR4, -0x9, UR36 ;  /* 0xfffffff7042478a4 */ /* 0x000fe4000f8e0224 */
[----:B------:R-:W-:-:S04]  /*3c20*/  ULOP3.LUT UR37, UR37, UR6, URZ, 0x3c, !UPT ;  /* 0x0000000625257292 */ /* 0x000fc8000f8e3c3f */
[----:B------:R-:W-:Y:S01]  /*3c30*/  @UP1 ULOP3.LUT UR37, UR37, 0x1, UR4, 0x78, !UPT ;  /* 0x0000000125251892 */ /* 0x000fe2000f8e7804 */
[----:B0-----:R-:W-:Y:S11]  /*3c40*/  @!P0 BRA `(.L_x_43) ;  /* 0x0000006400388947 */ /* 0x001ff60003800000 */
.L_x_210:
[----:B------:R-:W-:Y:S01]  /*3c50*/  ULDC UR4, c[0x0][0x284] ;  /* 0x0000a10000047ab9 */ /* 0x000fe20000000800 */
[----:B------:R-:W-:Y:S01]  /*3c60*/  IMAD.SHL.U32 R11, R19, 0x80, RZ ;  /* 0x00000080130b7824 */ /* 0x000fe200078e00ff */
[----:B------:R-:W-:Y:S01]  /*3c70*/  ISETP.GE.AND P0, PT, R0, UR4, PT ;  /* 0x0000000400007c0c */ /* 0x000fe2000bf06270 */
[----:B------:R-:W-:-:S03]  /*3c80*/  ULDC UR4, c[0x0][0x288] ;  /* 0x0000a20000047ab9 */ /* 0x000fc60000000800 */
[----:B------:R-:W-:-:S13]  /*3c90*/  ISETP.GE.OR P0, PT, R11, UR4, P0 ;  /* 0x000000040b007c0c */ /* 0x000fda0008706670 */
[----:B------:R-:W-:Y:S05]  /*3ca0*/  @P0 BRA `(.L_x_44) ;  /* 0x0000004400d40947 */ /* 0x000fea0003800000 */
[----:B------:R-:W1:Y:S01]  /*3cb0*/  LDC.64 R8, c[0x0][0x5c8] ;  /* 0x00017200ff087b82 */ /* 0x000e620000000a00 */
[----:B------:R-:W-:Y:S01]  /*3cc0*/  SHF.R.S32.HI R10, RZ, 0x1f, R18 ;  /* 0x0000001fff0a7819 */ /* 0x000fe20000011412 */
[----:B------:R-:W-:Y:S01]  /*3cd0*/  ULDC.64 UR4, c[0x0][0x5d0] ;  /* 0x0001740000047ab9 */ /* 0x000fe20000000a00 */
[----:B------:R-:W-:Y:S01]  /*3ce0*/  SHF.R.S32.HI R13, RZ, 0x1f, R11 ;  /* 0x0000001fff0d7819 */ /* 0x000fe2000001140b */
[----:B0-----:R-:W-:Y:S01]  /*3cf0*/  IMAD.WIDE.U32 R4, R18, UR4, R92 ;  /* 0x0000000412047c25 */ /* 0x001fe2000f8e005c */
[----:B------:R-:W-:Y:S03]  /*3d00*/  BSSY B0, `(.L_x_44) ;  /* 0x000046f000007945 */ /* 0x000fe60003800000 */
[----:B------:R-:W-:Y:S01]  /*3d10*/  IMAD R3, R10, UR4, RZ ;  /* 0x000000040a037c24 */ /* 0x000fe2000f8e02ff */
[----:B------:R-:W-:Y:S01]  /*3d20*/  IADD3 R6, P0, R11, R4, RZ ;  /* 0x000000040b067210 */ /* 0x000fe20007f1e0ff */
[----:B------:R-:W-:-:S04]  /*3d30*/  IMAD.WIDE R22, R22, 0x40, R90 ;  /* 0x0000004016167825 */ /* 0x000fc800078e025a */
[----:B------:R-:W-:Y:S01]  /*3d40*/  IMAD R3, R18, UR5, R3 ;  /* 0x0000000512037c24 */ /* 0x000fe2000f8e0203 */
[----:B------:R-:W-:Y:S01]  /*3d50*/  ULDC.64 UR4, c[0x0][0x5c0] ;  /* 0x0001700000047ab9 */ /* 0x000fe20000000a00 */
[----:B------:R-:W-:Y:S02]  /*3d60*/  IMAD.IADD R15, R95, 0x1, -R0 ;  /* 0x000000015f0f7824 */ /* 0x000fe400078e0a00 */
[----:B------:R-:W-:Y:S01]  /*3d70*/  IMAD.IADD R12, R96, 0x1, -R11 ;  /* 0x00000001600c7824 */ /* 0x000fe200078e0a0b */
[----:B------:R-:W-:Y:S01]  /*3d80*/  IADD3.X R7, R13, R5, R3, P0, !PT ;  /* 0x000000050d077210 */ /* 0x000fe200007fe403 */
[-C--:B-1----:R-:W-:Y:S02]  /*3d90*/  IMAD R4, R23, R8.reuse, RZ ;  /* 0x0000000817047224 */ /* 0x082fe400078e02ff */
[----:B------:R-:W-:-:S04]  /*3da0*/  IMAD.WIDE.U32 R6, R22, R8, R6 ;  /* 0x0000000816067225 */ /* 0x000fc800078e0006 */
[----:B------:R-:W-:Y:S01]  /*3db0*/  IMAD R5, R22, R9, R4 ;  /* 0x0000000916057224 */ /* 0x000fe200078e0204 */
[----:B------:R-:W-:Y:S02]  /*3dc0*/  LEA R4, P0, R8, R6, 0x3 ;  /* 0x0000000608047211 */ /* 0x000fe400078018ff */
[----:B------:R-:W-:Y:S01]  /*3dd0*/  IADD3 R6, P1, R6, UR4, RZ ;  /* 0x0000000406067c10 */ /* 0x000fe2000ff3e0ff */
[----:B------:R-:W-:Y:S01]  /*3de0*/  IMAD.IADD R5, R7, 0x1, R5 ;  /* 0x0000000107057824 */ /* 0x000fe200078e0205 */
[----:B------:R-:W-:-:S04]  /*3df0*/  IADD3 R4, P2, R4, UR4, RZ ;  /* 0x0000000404047c10 */ /* 0x000fc8000ff5e0ff */
[----:B------:R-:W-:Y:S02]  /*3e00*/  LEA.HI.X R3, R8, R5, R9, 0x3, P0 ;  /* 0x0000000508037211 */ /* 0x000fe400000f1c09 */
[----:B-----5:R-:W-:Y:S02]  /*3e10*/  FSETP.NEU.AND P0, PT, R89, RZ, PT ;  /* 0x000000ff5900720b */ /* 0x020fe40003f0d000 */
[----:B------:R-:W-:Y:S02]  /*3e20*/  IADD3.X R7, R5, UR5, RZ, P1, !PT ;  /* 0x0000000505077c10 */ /* 0x000fe40008ffe4ff */
[----:B------:R-:W-:-:S09]  /*3e30*/  IADD3.X R5, R3, UR5, RZ, P2, !PT ;  /* 0x0000000503057c10 */ /* 0x000fd200097fe4ff */
[----:B------:R-:W-:Y:S05]  /*3e40*/  @!P0 BRA `(.L_x_45) ;  /* 0x0000003400608947 */ /* 0x000fea0003800000 */
[----:B------:R-:W0:Y:S01]  /*3e50*/  LDC.64 R20, c[0x0][0x5b0] ;  /* 0x00016c00ff147b82 */ /* 0x000e220000000a00 */
[----:B------:R-:W-:Y:S01]  /*3e60*/  ULDC.64 UR4, c[0x0][0x5b8] ;  /* 0x00016e0000047ab9 */ /* 0x000fe20000000a00 */
[----:B------:R-:W-:Y:S01]  /*3e70*/  BSSY B1, `(.L_x_46) ;  /* 0x0000011000017945 */ /* 0x000fe20003800000 */
[----:B------:R-:W-:-:S04]  /*3e80*/  IMAD.WIDE.U32 R8, R18, UR4, R92 ;  /* 0x0000000412087c25 */ /* 0x000fc8000f8e005c */
[----:B------:R-:W-:Y:S01]  /*3e90*/  IMAD R3, R10, UR4, RZ ;  /* 0x000000040a037c24 */ /* 0x000fe2000f8e02ff */
[----:B------:R-:W1:Y:S01]  /*3ea0*/  LDC.64 R102, c[0x0][0x5a8] ;  /* 0x00016a00ff667b82 */ /* 0x000e620000000a00 */
[----:B------:R-:W-:Y:S02]  /*3eb0*/  IADD3 R10, P0, R11, R8, RZ ;  /* 0x000000080b0a7210 */ /* 0x000fe40007f1e0ff */
[----:B------:R-:W-:-:S05]  /*3ec0*/  IMAD R3, R18, UR5, R3 ;  /* 0x0000000512037c24 */ /* 0x000fca000f8e0203 */
[----:B------:R-:W-:Y:S02]  /*3ed0*/  IADD3.X R11, R13, R9, R3, P0, !PT ;  /* 0x000000090d0b7210 */ /* 0x000fe400007fe403 */
[----:B------:R-:W-:-:S04]  /*3ee0*/  ISETP.GE.AND P0, PT, R15, 0x1, PT ;  /* 0x000000010f00780c */ /* 0x000fc80003f06270 */
[----:B------:R-:W-:Y:S01]  /*3ef0*/  ISETP.LT.OR P3, PT, R12, 0x1, !P0 ;  /* 0x000000010c00780c */ /* 0x000fe20004761670 */
[-C--:B0-----:R-:W-:Y:S02]  /*3f00*/  IMAD R0, R23, R20.reuse, RZ ;  /* 0x0000001417007224 */ /* 0x081fe400078e02ff */
[----:B------:R-:W-:-:S04]  /*3f10*/  IMAD.WIDE.U32 R8, R22, R20, R10 ;  /* 0x0000001416087225 */ /* 0x000fc800078e000a */
[----:B------:R-:W-:Y:S01]  /*3f20*/  IMAD R0, R22, R21, R0 ;  /* 0x0000001516007224 */ /* 0x000fe200078e0200 */
[----:B-1----:R-:W-:-:S04]  /*3f30*/  IADD3 R8, P1, R8, R102, RZ ;  /* 0x0000006608087210 */ /* 0x002fc80007f3e0ff */
[--C-:B------:R-:W-:Y:S02]  /*3f40*/  IADD3.X R9, R103, R9, R0.reuse, P1, !PT ;  /* 0x0000000967097210 */ /* 0x100fe40000ffe400 */
[----:B------:R-:W-:Y:S01]  /*3f50*/  PRMT R0, RZ, 0x7610, R0 ;  /* 0x00007610ff007816 */ /* 0x000fe20000000000 */
[----:B------:R-:W-:Y:S06]  /*3f60*/  @P3 BRA `(.L_x_47) ;  /* 0x0000000000043947 */ /* 0x000fec0003800000 */
[----:B------:R0:W5:Y:S02]  /*3f70*/  LDG.E.U8 R0, desc[UR52][R8.64] ;  /* 0x0000003408007981 */ /* 0x000164000c1e1100 */
.L_x_47:
[----:B------:R-:W-:Y:S05]  /*3f80*/  BSYNC B1 ;  /* 0x0000000000017941 */ /* 0x000fea0003800000 */
.L_x_46:
[----:B-----5:R-:W-:Y:S01]  /*3f90*/  LOP3.LUT R0, R0, 0xff, RZ, 0xc0, !PT ;  /* 0x000000ff00007812 */ /* 0x020fe200078ec0ff */
[----:B------:R-:W-:Y:S01]  /*3fa0*/  BSSY B1, `(.L_x_48) ;  /* 0x000000b000017945 */ /* 0x000fe20003800000 */
[----:B------:R-:W-:Y:S02]  /*3fb0*/  ISETP.LT.OR P2, PT, R12, 0x2, !P0 ;  /* 0x000000020c00780c */ /* 0x000fe40004741670 */
[----:B------:R-:W-:-:S05]  /*3fc0*/  F2FP.F16.E4M3.UNPACK_B R0, R0 ;  /* 0x00000000ff00723e */ /* 0x000fca00020006ff */
[----:B------:R-:W-:-:S05]  /*3fd0*/  HADD2.F32 R0, -RZ, R0.H0_H0 ;  /* 0x20000000ff007230 */ /* 0x000fca0000004100 */
[----:B------:R-:W-:Y:S01]  /*3fe0*/  FMUL R3, R0, R89 ;  /* 0x0000005900037220 */ /* 0x000fe20000400000 */
[----:B------:R-:W-:-:S03]  /*3ff0*/  PRMT R0, RZ, 0x7610, R0 ;  /* 0x00007610ff007816 */ /* 0x000fc60000000000 */
[----:B------:R-:W-:-:S05]  /*4000*/  FFMA R3, R24, R88, R3 ;  /* 0x0000005818037223 */ /* 0x000fca0000000003 */
[----:B------:R-:W-:-:S05]  /*4010*/  F2FP.SATFINITE.E4M3.F32.PACK_AB_MERGE_C R3, RZ, R3, RZ ;  /* 0x00000003ff03723e */ /* 0x000fca00048070ff */
[----:B------:R1:W-:Y:S01]  /*4020*/  @!P3 STG.E.U8 desc[UR52][R6.64], R3 ;  /* 0x000000030600b986 */ /* 0x0003e2000c101134 */
[----:B------:R-:W-:Y:S05]  /*4030*/  @P2 BRA `(.L_x_49) ;  /* 0x0000000000042947 */ /* 0x000fea0003800000 */
[----:B------:R2:W5:Y:S02]  /*4040*/  LDG.E.U8 R0, desc[UR52][R8.64+0x1] ;  /* 0x0000013408007981 */ /* 0x000564000c1e1100 */
.L_x_49:
[----:B------:R-:W-:Y:S05]  /*4050*/  BSYNC B1 ;  /* 0x0000000000017941 */ /* 0x000fea0003800000 */
.L_x_48:
[----:B-----5:R-:W-:Y:S01]  /*4060*/  LOP3.LUT R0, R0, 0xff, RZ, 0xc0, !PT ;  /* 0x000000ff00007812 */ /* 0x020fe200078ec0ff */
[----:B------:R-:W-:Y:S01]  /*4070*/  BSSY B1, `(.L_x_50) ;  /* 0x0000013000017945 */ /* 0x000fe20003800000 */
[----:B-1----:R-:W-:Y:S02]  /*4080*/  IADD3 R3, P1, R22, 0x8, RZ ;  /* 0x0000000816037810 */ /* 0x002fe40007f3e0ff */
[----:B------:R-:W-:-:S03]  /*4090*/  F2FP.F16.E4M3.UNPACK_B R0, R0 ;  /* 0x00000000ff00723e */ /* 0x000fc600020006ff */
[----:B------:R-:W-:Y:S01]  /*40a0*/  IMAD.X R23, RZ, RZ, R23, P1 ;  /* 0x000000ffff177224 */ /* 0x000fe200008e0617 */
[----:B------:R-:W-:Y:S01]  /*40b0*/  ISETP.GE.AND P1, PT, R15, 0x9, PT ;  /* 0x000000090f00780c */ /* 0x000fe20003f26270 */
[----:B------:R-:W-:Y:S02]  /*40c0*/  HADD2.F32 R0, -RZ, R0.H0_H0 ;  /* 0x20000000ff007230 */ /* 0x000fe40000004100 */
[-C--:B------:R-:W-:Y:S01]  /*40d0*/  IMAD R14, R23, R20.reuse, RZ ;  /* 0x00000014170e7224 */ /* 0x080fe200078e02ff */
[----:B------:R-:W-:Y:S01]  /*40e0*/  ISETP.LT.OR P4, PT, R12, 0x1, !P1 ;  /* 0x000000010c00780c */ /* 0x000fe20004f81670 */
[----:B------:R-:W-:-:S04]  /*40f0*/  IMAD.WIDE.U32 R10, R3, R20, R10 ;  /* 0x00000014030a7225 */ /* 0x000fc800078e000a */
[----:B------:R-:W-:Y:S01]  /*4100*/  FMUL R0, R0, R89 ;  /* 0x0000005900007220 */ /* 0x000fe20000400000 */
[----:B------:R-:W-:-:S03]  /*4110*/  IMAD R14, R3, R21, R14 ;  /* 0x00000015030e7224 */ /* 0x000fc600078e020e */
[----:B------:R-:W-:-:S01]  /*4120*/  FFMA R0, R25, R88, R0 ;  /* 0x0000005819007223 */ /* 0x000fc20000000000 */
[----:B------:R-:W-:-:S04]  /*4130*/  IADD3 R10, P3, R10, R102, RZ ;  /* 0x000000660a0a7210 */ /* 0x000fc80007f7e0ff */
[----:B------:R-:W-:Y:S02]  /*4140*/  F2FP.SATFINITE.E4M3.F32.PACK_AB_MERGE_C R3, RZ, R0, RZ ;  /* 0x00000000ff03723e */ /* 0x000fe400048070ff */
[----:B------:R-:W-:Y:S02]  /*4150*/  IADD3.X R11, R103, R11, R14, P3, !PT ;  /* 0x0000000b670b7210 */ /* 0x000fe40001ffe40e */
[----:B------:R-:W-:Y:S01]  /*4160*/  PRMT R0, RZ, 0x7610, R0 ;  /* 0x00007610ff007816 */ /* 0x000fe20000000000 */
[----:B------:R1:W-:Y:S01]  /*4170*/  @!P2 STG.E.U8 desc[UR52][R6.64+0x1], R3 ;  /* 0x000001030600a986 */ /* 0x0003e2000c101134 */
[----:B------:R-:W-:Y:S05]  /*4180*/  @P4 BRA `(.L_x_51) ;  /* 0x0000000000044947 */ /* 0x000fea0003800000 */
[----:B------:R3:W5:Y:S02]  /*4190*/  LDG.E.U8 R0, desc[UR52][R10.64] ;  /* 0x000000340a007981 */ /* 0x000764000c1e1100 */
.L_x_51:
[----:B------:R-:W-:Y:S05]  /*41a0*/  BSYNC B1 ;  /* 0x0000000000017941 */ /* 0x000fea0003800000 */
.L_x_50:
[----:B-----5:R-:W-:Y:S01]  /*41b0*/  LOP3.LUT R0, R0, 0xff, RZ, 0xc0, !PT ;  /* 0x000000ff00007812 */ /* 0x020fe200078ec0ff */
[----:B------:R-:W-:Y:S01]  /*41c0*/  BSSY B1, `(.L_x_52) ;  /* 0x000000b000017945 */ /* 0x000fe20003800000 */
[----:B------:R-:W-:Y:S02]  /*41d0*/  ISETP.LT.OR P2, PT, R12, 0x2, !P1 ;  /* 0x000000020c00780c */ /* 0x000fe40004f41670 */
[----:B------:R-:W-:-:S05]  /*41e0*/  F2FP.F16.E4M3.UNPACK_B R0, R0 ;  /* 0x00000000ff00723e */ /* 0x000fca00020006ff */
[----:B------:R-:W-:-:S05]  /*41f0*/  HADD2.F32 R0, -RZ, R0.H0_H0 ;  /* 0x20000000ff007230 */ /* 0x000fca0000004100 */
[----:B-1----:R-:W-:Y:S01]  /*4200*/  FMUL R3, R0, R89 ;  /* 0x0000005900037220 */ /* 0x002fe20000400000 */
[----:B------:R-:W-:-:S03]  /*4210*/  PRMT R0, RZ, 0x7610, R0 ;  /* 0x00007610ff007816 */ /* 0x000fc60000000000 */
[----:B------:R-:W-:-:S05]  /*4220*/  FFMA R3, R26, R88, R3 ;  /* 0x000000581a037223 */ /* 0x000fca0000000003 */
[----:B------:R-:W-:-:S05]  /*4230*/  F2FP.SATFINITE.E4M3.F32.PACK_AB_MERGE_C R3, RZ, R3, RZ ;  /* 0x00000003ff03723e */ /* 0x000fca00048070ff */
[----:B------:R1:W-:Y:S01]  /*4240*/  @!P4 STG.E.U8 desc[UR52][R4.64], R3 ;  /* 0x000000030400c986 */ /* 0x0003e2000c101134 */
[----:B------:R-:W-:Y:S05]  /*4250*/  @P2 BRA `(.L_x_53) ;  /* 0x0000000000042947 */ /* 0x000fea0003800000 */
[----:B------:R4:W5:Y:S02]  /*4260*/  LDG.E.U8 R0, desc[UR52][R10.64+0x1] ;  /* 0x000001340a007981 */ /* 0x000964000c1e1100 */
.L_x_53:
[----:B------:R-:W-:Y:S05]  /*4270*/  BSYNC B1 ;  /* 0x0000000000017941 */ /* 0x000fea0003800000 */
.L_x_52:
[----:B-----5:R-:W-:Y:S01]  /*4280*/  LOP3.LUT R0, R0, 0xff, RZ, 0xc0, !PT ;  /* 0x000000ff00007812 */ /* 0x020fe200078ec0ff */
[----:B------:R-:W-:Y:S01]  /*4290*/  BSSY B1, `(.L_x_54) ;  /* 0x000000b000017945 */ /* 0x000fe20003800000 */
[----:B------:R-:W-:Y:S02]  /*42a0*/  ISETP.LT.OR P3, PT, R12, 0x9, !P0 ;  /* 0x000000090c00780c */ /* 0x000fe40004761670 */
[----:B------:R-:W-:-:S05]  /*42b0*/  F2FP.F16.E4M3.UNPACK_B R0, R0 ;  /* 0x00000000ff00723e */ /* 0x000fca00020006ff */
[----:B------:R-:W-:-:S05]  /*42c0*/  HADD2.F32 R0, -RZ, R0.H0_H0 ;  /* 0x20000000ff007230 */ /* 0x000fca0000004100 */
[----:B------:R-:W-:-:S04]  /*42d0*/  FMUL R0, R0, R89 ;  /* 0x0000005900007220 */ /* 0x000fc80000400000 */
[----:B------:R-:W-:-:S05]  /*42e0*/  FFMA R0, R27, R88, R0 ;  /* 0x000000581b007223 */ /* 0x000fca0000000000 */
[----:B-1----:R-:W-:Y:S02]  /*42f0*/  F2FP.SATFINITE.E4M3.F32.PACK_AB_MERGE_C R3, RZ, R0, RZ ;  /* 0x00000000ff03723e */ /* 0x002fe400048070ff */
[----:B------:R-:W-:-:S03]  /*4300*/  PRMT R0, RZ, 0x7610, R0 ;  /* 0x00007610ff007816 */ /* 0x000fc60000000000 */
[----:B------:R1:W-:Y:S01]  /*4310*/  @!P2 STG.E.U8 desc[UR52][R4.64+0x1], R3 ;  /* 0x000001030400a986 */ /* 0x0003e2000c101134 */
[----:B------:R-:W-:Y:S05]  /*4320*/  @P3 BRA `(.L_x_55) ;  /* 0x0000000000043947 */ /* 0x000fea0003800000 */
[----:B------:R0:W5:Y:S02]  /*4330*/  LDG.E.U8 R0, desc[UR52][R8.64+0x8] ;  /* 0x0000083408007981 */ /* 0x000164000c1e1100 */
.L_x_55:
[----:B------:R-:W-:Y:S05]  /*4340*/  BSYNC B1 ;  /* 0x0000000000017941 */ /* 0x000fea0003800000 */
.L_x_54:
        /* <DEDUP_REMOVED lines=12> */
.L_x_57:
[----:B------:R-:W-:Y:S05]  /*4410*/  BSYNC B1 ;  /* 0x0000000000017941 */ /* 0x000fea0003800000 */
.L_x_56:
        /* <DEDUP_REMOVED lines=12> */
.L_x_59:
[----:B------:R-:W-:Y:S05]  /*44e0*/  BSYNC B1 ;  /* 0x0000000000017941 */ /* 0x000fea0003800000 */
.L_x_58:
        /* <DEDUP_REMOVED lines=12> */
.L_x_61:
[----:B------:R-:W-:Y:S05]  /*45b0*/  BSYNC B1 ;  /* 0x0000000000017941 */ /* 0x000fea0003800000 */
.L_x_60:
        /* <DEDUP_REMOVED lines=12> */
.L_x_63:
[----:B------:R-:W-:Y:S05]  /*4680*/  BSYNC B1 ;  /* 0x0000000000017941 */ /* 0x000fea0003800000 */
.L_x_62:
        /* <DEDUP_REMOVED lines=12> */
.L_x_65:
[----:B------:R-:W-:Y:S05]  /*4750*/  BSYNC B1 ;  /* 0x0000000000017941 */ /* 0x000fea0003800000 */
.L_x_64:
        /* <DEDUP_REMOVED lines=12> */
.L_x_67:
[----:B------:R-:W-:Y:S05]  /*4820*/  BSYNC B1 ;  /* 0x0000000000017941 */ /* 0x000fea0003800000 */
.L_x_66:
        /* <DEDUP_REMOVED lines=12> */
.L_x_69:
[----:B------:R-:W-:Y:S05]  /*48f0*/  BSYNC B1 ;  /* 0x0000000000017941 */ /* 0x000fea0003800000 */
.L_x_68:
        /* <DEDUP_REMOVED lines=12> */
.L_x_71:
[----:B------:R-:W-:Y:S05]  /*49c0*/  BSYNC B1 ;  /* 0x0000000000017941 */ /* 0x000fea0003800000 */
.L_x_70:
        /* <DEDUP_REMOVED lines=12> */
.L_x_73:
[----:B------:R-:W-:Y:S05]  /*4a90*/  BSYNC B1 ;  /* 0x0000000000017941 */ /* 0x000fea0003800000 */
.L_x_72:
        /* <DEDUP_REMOVED lines=12> */
.L_x_75:
[----:B------:R-:W-:Y:S05]  /*4b60*/  BSYNC B1 ;  /* 0x0000000000017941 */ /* 0x000fea0003800000 */
.L_x_74:
        /* <DEDUP_REMOVED lines=12> */
.L_x_77:
[----:B------:R-:W-:Y:S05]  /*4c30*/  BSYNC B1 ;  /* 0x0000000000017941 */ /* 0x000fea0003800000 */
.L_x_76:
        /* <DEDUP_REMOVED lines=12> */
.L_x_79:
[----:B------:R-:W-:Y:S05]  /*4d00*/  BSYNC B1 ;  /* 0x0000000000017941 */ /* 0x000fea0003800000 */
.L_x_78:
        /* <DEDUP_REMOVED lines=12> */
.L_x_81:
[----:B------:R-:W-:Y:S05]  /*4dd0*/  BSYNC B1 ;  /* 0x0000000000017941 */ /* 0x000fea0003800000 */
.L_x_80:
        /* <DEDUP_REMOVED lines=12> */
.L_x_83:
[----:B------:R-:W-:Y:S05]  /*4ea0*/  BSYNC B1 ;  /* 0x0000000000017941 */ /* 0x000fea0003800000 */
.L_x_82:
        /* <DEDUP_REMOVED lines=12> */
.L_x_85:
[----:B------:R-:W-:Y:S05]  /*4f70*/  BSYNC B1 ;  /* 0x0000000000017941 */ /* 0x000fea0003800000 */
.L_x_84:
        /* <DEDUP_REMOVED lines=12> */
.L_x_87:
[----:B------:R-:W-:Y:S05]  /*5040*/  BSYNC B1 ;  /* 0x0000000000017941 */ /* 0x000fea0003800000 */
.L_x_86:
        /* <DEDUP_REMOVED lines=12> */
.L_x_89:
[----:B------:R-:W-:Y:S05]  /*5110*/  BSYNC B1 ;  /* 0x0000000000017941 */ /* 0x000fea0003800000 */
.L_x_88:
        /* <DEDUP_REMOVED lines=12> */
.L_x_91:
[----:B------:R-:W-:Y:S05]  /*51e0*/  BSYNC B1 ;  /* 0x0000000000017941 */ /* 0x000fea0003800000 */
.L_x_90:
        /* <DEDUP_REMOVED lines=12> */
.L_x_93:
[----:B------:R-:W-:Y:S05]  /*52b0*/  BSYNC B1 ;  /* 0x0000000000017941 */ /* 0x000fea0003800000 */
.L_x_92:
        /* <DEDUP_REMOVED lines=12> */
.L_x_95:
[----:B------:R-:W-:Y:S05]  /*5380*/  BSYNC B1 ;  /* 0x0000000000017941 */ /* 0x000fea0003800000 */
.L_x_94:
        /* <DEDUP_REMOVED lines=12> */
.L_x_97:
[----:B------:R-:W-:Y:S05]  /*5450*/  BSYNC B1 ;  /* 0x0000000000017941 */ /* 0x000fea0003800000 */
.L_x_96:
        /* <DEDUP_REMOVED lines=12> */
.L_x_99:
[----:B------:R-:W-:Y:S05]  /*5520*/  BSYNC B1 ;  /* 0x0000000000017941 */ /* 0x000fea0003800000 */
.L_x_98:
        /* <DEDUP_REMOVED lines=12> */
.L_x_101:
[----:B------:R-:W-:Y:S05]  /*55f0*/  BSYNC B1 ;  /* 0x0000000000017941 */ /* 0x000fea0003800000 */
.L_x_100:
        /* <DEDUP_REMOVED lines=12> */
.L_x_103:
[----:B------:R-:W-:Y:S05]  /*56c0*/  BSYNC B1 ;  /* 0x0000000000017941 */ /* 0x000fea0003800000 */
.L_x_102:
        /* <DEDUP_REMOVED lines=12> */
.L_x_105:
[----:B------:R-:W-:Y:S05]  /*5790*/  BSYNC B1 ;  /* 0x0000000000017941 */ /* 0x000fea0003800000 */
.L_x_104:
        /* <DEDUP_REMOVED lines=12> */
.L_x_107:
[----:B------:R-:W-:Y:S05]  /*5860*/  BSYNC B1 ;  /* 0x0000000000017941 */ /* 0x000fea0003800000 */
.L_x_106:
        /* <DEDUP_REMOVED lines=12> */
.L_x_109:
[----:B------:R-:W-:Y:S05]  /*5930*/  BSYNC B1 ;  /* 0x0000000000017941 */ /* 0x000fea0003800000 */
.L_x_108:
        /* <DEDUP_REMOVED lines=12> */
.L_x_111:
[----:B------:R-:W-:Y:S05]  /*5a00*/  BSYNC B1 ;  /* 0x0000000000017941 */ /* 0x000fea0003800000 */
.L_x_110:
        /* <DEDUP_REMOVED lines=12> */
.L_x_113:
[----:B------:R-:W-:Y:S05]  /*5ad0*/  BSYNC B1 ;  /* 0x0000000000017941 */ /* 0x000fea0003800000 */
.L_x_112:
        /* <DEDUP_REMOVED lines=12> */
.L_x_115:
[----:B------:R-:W-:Y:S05]  /*5ba0*/  BSYNC B1 ;  /* 0x0000000000017941 */ /* 0x000fea0003800000 */
.L_x_114:
        /* <DEDUP_REMOVED lines=12> */
.L_x_117:
[----:B------:R-:W-:Y:S05]  /*5c70*/  BSYNC B1 ;  /* 0x0000000000017941 */ /* 0x000fea0003800000 */
.L_x_116:
        /* <DEDUP_REMOVED lines=12> */
.L_x_119:
[----:B------:R-:W-:Y:S05]  /*5d40*/  BSYNC B1 ;  /* 0x0000000000017941 */ /* 0x000fea0003800000 */
.L_x_118:
        /* <DEDUP_REMOVED lines=12> */
.L_x_121:
[----:B------:R-:W-:Y:S05]  /*5e10*/  BSYNC B1 ;  /* 0x0000000000017941 */ /* 0x000fea0003800000 */
.L_x_120:
        /* <DEDUP_REMOVED lines=12> */
.L_x_123:
[----:B------:R-:W-:Y:S05]  /*5ee0*/  BSYNC B1 ;  /* 0x0000000000017941 */ /* 0x000fea0003800000 */
.L_x_122:
        /* <DEDUP_REMOVED lines=12> */
.L_x_125:
[----:B------:R-:W-:Y:S05]  /*5fb0*/  BSYNC B1 ;  /* 0x0000000000017941 */ /* 0x000fea0003800000 */
.L_x_124:
        /* <DEDUP_REMOVED lines=12> */
.L_x_127:
[----:B------:R-:W-:Y:S05]  /*6080*/  BSYNC B1 ;  /* 0x0000000000017941 */ /* 0x000fea0003800000 */
.L_x_126:
        /* <DEDUP_REMOVED lines=12> */
.L_x_129:
[----:B------:R-:W-:Y:S05]  /*6150*/  BSYNC B1 ;  /* 0x0000000000017941 */ /* 0x000fea0003800000 */
.L_x_128:
        /* <DEDUP_REMOVED lines=12> */
.L_x_131:
[----:B------:R-:W-:Y:S05]  /*6220*/  BSYNC B1 ;  /* 0x0000000000017941 */ /* 0x000fea0003800000 */
.L_x_130:
        /* <DEDUP_REMOVED lines=12> */
.L_x_133:
[----:B------:R-:W-:Y:S05]  /*62f0*/  BSYNC B1 ;  /* 0x0000000000017941 */ /* 0x000fea0003800000 */
.L_x_132:
        /* <DEDUP_REMOVED lines=12> */
.L_x_135:
[----:B------:R-:W-:Y:S05]  /*63c0*/  BSYNC B1 ;  /* 0x0000000000017941 */ /* 0x000fea0003800000 */
.L_x_134:
        /* <DEDUP_REMOVED lines=12> */
.L_x_137:
[----:B------:R-:W-:Y:S05]  /*6490*/  BSYNC B1 ;  /* 0x0000000000017941 */ /* 0x000fea0003800000 */
.L_x_136:
        /* <DEDUP_REMOVED lines=12> */
.L_x_139:
[----:B------:R-:W-:Y:S05]  /*6560*/  BSYNC B1 ;  /* 0x0000000000017941 */ /* 0x000fea0003800000 */
.L_x_138:
        /* <DEDUP_REMOVED lines=12> */
.L_x_141:
[----:B------:R-:W-:Y:S05]  /*6630*/  BSYNC B1 ;  /* 0x0000000000017941 */ /* 0x000fea0003800000 */
.L_x_140:
        /* <DEDUP_REMOVED lines=12> */
.L_x_143:
[----:B------:R-:W-:Y:S05]  /*6700*/  BSYNC B1 ;  /* 0x0000000000017941 */ /* 0x000fea0003800000 */
.L_x_142:
        /* <DEDUP_REMOVED lines=12> */
.L_x_145:
[----:B------:R-:W-:Y:S05]  /*67d0*/  BSYNC B1 ;  /* 0x0000000000017941 */ /* 0x000fea0003800000 */
.L_x_144:
        /* <DEDUP_REMOVED lines=12> */
.L_x_147:
[----:B------:R-:W-:Y:S05]  /*68a0*/  BSYNC B1 ;  /* 0x0000000000017941 */ /* 0x000fea0003800000 */
.L_x_146:
        /* <DEDUP_REMOVED lines=12> */
.L_x_149:
[----:B------:R-:W-:Y:S05]  /*6970*/  BSYNC B1 ;  /* 0x0000000000017941 */ /* 0x000fea0003800000 */
.L_x_148:
        /* <DEDUP_REMOVED lines=12> */
.L_x_151:
[----:B------:R-:W-:Y:S05]  /*6a40*/  BSYNC B1 ;  /* 0x0000000000017941 */ /* 0x000fea0003800000 */
.L_x_150:
        /* <DEDUP_REMOVED lines=12> */
.L_x_153:
[----:B------:R-:W-:Y:S05]  /*6b10*/  BSYNC B1 ;  /* 0x0000000000017941 */ /* 0x000fea0003800000 */
.L_x_152:
        /* <DEDUP_REMOVED lines=12> */
.L_x_155:
[----:B------:R-:W-:Y:S05]  /*6be0*/  BSYNC B1 ;  /* 0x0000000000017941 */ /* 0x000fea0003800000 */
.L_x_154:
        /* <DEDUP_REMOVED lines=12> */
.L_x_157:
[----:B------:R-:W-:Y:S05]  /*6cb0*/  BSYNC B1 ;  /* 0x0000000000017941 */ /* 0x000fea0003800000 */
.L_x_156:
        /* <DEDUP_REMOVED lines=12> */
.L_x_159:
[----:B------:R-:W-:Y:S05]  /*6d80*/  BSYNC B1 ;  /* 0x0000000000017941 */ /* 0x000fea0003800000 */
.L_x_158:
        /* <DEDUP_REMOVED lines=12> */
.L_x_161:
[----:B------:R-:W-:Y:S05]  /*6e50*/  BSYNC B1 ;  /* 0x0000000000017941 */ /* 0x000fea0003800000 */
.L_x_160:
        /* <DEDUP_REMOVED lines=12> */
.L_x_163:
[----:B------:R-:W-:Y:S05]  /*6f20*/  BSYNC B1 ;  /* 0x0000000000017941 */ /* 0x000fea0003800000 */
.L_x_162:
        /* <DEDUP_REMOVED lines=12> */
.L_x_165:
[----:B------:R-:W-:Y:S05]  /*6ff0*/  BSYNC B1 ;  /* 0x0000000000017941 */ /* 0x000fea0003800000 */
.L_x_164:
        /* <DEDUP_REMOVED lines=12> */
.L_x_167:
[----:B------:R-:W-:Y:S05]  /*70c0*/  BSYNC B1 ;  /* 0x0000000000017941 */ /* 0x000fea0003800000 */
.L_x_166:
        /* <DEDUP_REMOVED lines=12> */
.L_x_169:
[----:B------:R-:W-:Y:S05]  /*7190*/  BSYNC B1 ;  /* 0x0000000000017941 */ /* 0x000fea0003800000 */
.L_x_168:
        /* <DEDUP_REMOVED lines=12> */
.L_x_171:
[----:B------:R-:W-:Y:S05]  /*7260*/  BSYNC B1 ;  /* 0x0000000000017941 */ /* 0x000fea0003800000 */
.L_x_170:
        /* <DEDUP_REMOVED lines=12> */
.L_x_173:
[----:B------:R-:W-:Y:S05]  /*7330*/  BSYNC B1 ;  /* 0x0000000000017941 */ /* 0x000fea0003800000 */
.L_x_172:
[----:B------:R-:W-:Y:S05]  /*7340*/  @P1 BRA `(.L_x_174) ;  /* 0x0000001000281947 */ /* 0x000fea0003800000 */
[----:B-----5:R-:W-:-:S04]  /*7350*/  LOP3.LUT R0, R0, 0xff, RZ, 0xc0, !PT ;  /* 0x000000ff00007812 */ /* 0x020fc800078ec0ff */
[----:B------:R-:W-:-:S05]  /*7360*/  F2FP.F16.E4M3.UNPACK_B R0, R0 ;  /* 0x00000000ff00723e */ /* 0x000fca00020006ff */
[----:B------:R-:W-:-:S05]  /*7370*/  HADD2.F32 R0, -RZ, R0.H0_H0 ;  /* 0x20000000ff007230 */ /* 0x000fca0000004100 */
[----:B------:R-:W-:-:S04]  /*7380*/  FMUL R0, R0, R89 ;  /* 0x0000005900007220 */ /* 0x000fc80000400000 */
[----:B------:R-:W-:-:S05]  /*7390*/  FFMA R0, R87, R88, R0 ;  /* 0x0000005857007223 */ /* 0x000fca0000000000 */
[----:B-1----:R-:W-:-:S05]  /*73a0*/  F2FP.SATFINITE.E4M3.F32.PACK_AB_MERGE_C R3, RZ, R0, RZ ;  /* 0x00000000ff03723e */ /* 0x002fca00048070ff */
[----:B------:R1:W-:Y:S01]  /*73b0*/  STG.E.U8 desc[UR52][R4.64+0x79], R3 ;  /* 0x0000790304007986 */ /* 0x0003e2000c101134 */
[----:B------:R-:W-:Y:S05]  /*73c0*/  BRA `(.L_x_174) ;  /* 0x0000001000087947 */ /* 0x000fea0003800000 */
.L_x_45:
[----:B------:R-:W-:Y:S01]  /*73d0*/  ISETP.GE.AND P1, PT, R15, 0x1, PT ;  /* 0x000000010f00780c */ /* 0x000fe20003f26270 */
[-C--:B------:R-:W-:Y:S01]  /*73e0*/  FMUL R24, R24, R88.reuse ;  /* 0x0000005818187220 */ /* 0x080fe20000400000 */
[-C--:B------:R-:W-:Y:S01]  /*73f0*/  FMUL R25, R25, R88.reuse ;  /* 0x0000005819197220 */ /* 0x080fe20000400000 */
[----:B------:R-:W-:Y:S01]  /*7400*/  ISETP.GE.AND P0, PT, R15, 0x9, PT ;  /* 0x000000090f00780c */ /* 0x000fe20003f06270 */
[-C--:B------:R-:W-:Y:S01]  /*7410*/  FMUL R26, R26, R88.reuse ;  /* 0x000000581a1a7220 */ /* 0x080fe20000400000 */
[C---:B------:R-:W-:Y:S01]  /*7420*/  ISETP.LT.OR P2, PT, R12.reuse, 0x1, !P1 ;  /* 0x000000010c00780c */ /* 0x040fe20004f41670 */
[-C--:B------:R-:W-:Y:S01]  /*7430*/  FMUL R27, R27, R88.reuse ;  /* 0x000000581b1b7220 */ /* 0x080fe20000400000 */
[----:B------:R-:W-:Y:S01]  /*7440*/  ISETP.LT.OR P3, PT, R12, 0x2, !P1 ;  /* 0x000000020c00780c */ /* 0x000fe20004f61670 */
[----:B------:R-:W-:Y:S01]  /*7450*/  FMUL R28, R28, R88 ;  /* 0x000000581c1c7220 */ /* 0x000fe20000400000 */
[----:B------:R-:W-:Y:S01]  /*7460*/  F2FP.SATFINITE.E4M3.F32.PACK_AB_MERGE_C R3, RZ, R24, RZ ;  /* 0x00000018ff03723e */ /* 0x000fe200048070ff */
[-C--:B------:R-:W-:Y:S01]  /*7470*/  FMUL R29, R29, R88.reuse ;  /* 0x000000581d1d7220 */ /* 0x080fe20000400000 */
[----:B------:R-:W-:Y:S01]  /*7480*/  F2FP.SATFINITE.E4M3.F32.PACK_AB_MERGE_C R25, RZ, R25, RZ ;  /* 0x00000019ff19723e */ /* 0x000fe200048070ff */
[-C--:B------:R-:W-:Y:S01]  /*7490*/  FMUL R30, R30, R88.reuse ;  /* 0x000000581e1e7220 */ /* 0x080fe20000400000 */
[C---:B------:R-:W-:Y:S01]  /*74a0*/  ISETP.LT.OR P4, PT, R12.reuse, 0x9, !P1 ;  /* 0x000000090c00780c */ /* 0x040fe20004f81670 */
[-C--:B------:R-:W-:Y:S01]  /*74b0*/  FMUL R31, R31, R88.reuse ;  /* 0x000000581f1f7220 */ /* 0x080fe20000400000 */
[----:B------:R-:W-:Y:S01]  /*74c0*/  ISETP.LT.OR P5, PT, R12, 0xa, !P1 ;  /* 0x0000000a0c00780c */ /* 0x000fe20004fa1670 */
[----:B------:R-:W-:Y:S01]  /*74d0*/  FMUL R32, R32, R88 ;  /* 0x0000005820207220 */ /* 0x000fe20000400000 */
[----:B------:R-:W-:Y:S01]  /*74e0*/  F2FP.SATFINITE.E4M3.F32.PACK_AB_MERGE_C R9, RZ, R26, RZ ;  /* 0x0000001aff09723e */ /* 0x000fe200048070ff */
[----:B------:R0:W-:Y:S01]  /*74f0*/  @!P2 STG.E.U8 desc[UR52][R6.64], R3 ;  /* 0x000000030600a986 */ /* 0x0001e2000c101134 */
[C---:B------:R-:W-:Y:S01]  /*7500*/  ISETP.LT.OR P2, PT, R12.reuse, 0x1, !P0 ;  /* 0x000000010c00780c */ /* 0x040fe20004741670 */
[-C--:B------:R-:W-:Y:S01]  /*7510*/  FMUL R33, R33, R88.reuse ;  /* 0x0000005821217220 */ /* 0x080fe20000400000 */
[----:B------:R-:W-:Y:S01]  /*7520*/  F2FP.SATFINITE.E4M3.F32.PACK_AB_MERGE_C R27, RZ, R27, RZ ;  /* 0x0000001bff1b723e */ /* 0x000fe200048070ff */
[----:B------:R-:W-:Y:S01]  /*7530*/  @!P3 STG.E.U8 desc[UR52][R6.64+0x1], R25 ;  /* 0x000001190600b986 */ /* 0x000fe2000c101134 */
[----:B------:R-:W-:Y:S01]  /*7540*/  ISETP.LT.OR P3, PT, R12, 0x2, !P0 ;  /* 0x000000020c00780c */ /* 0x000fe20004761670 */
[-C--:B------:R-:W-:Y:S01]  /*7550*/  FMUL R34, R34, R88.reuse ;  /* 0x0000005822227220 */ /* 0x080fe20000400000 */
[----:B------:R-:W-:Y:S01]  /*7560*/  F2FP.SATFINITE.E4M3.F32.PACK_AB_MERGE_C R29, RZ, R29, RZ ;  /* 0x0000001dff1d723e */ /* 0x000fe200048070ff */
[-C--:B------:R-:W-:Y:S01]  /*7570*/  FMUL R35, R35, R88.reuse ;  /* 0x0000005823237220 */ /* 0x080fe20000400000 */
[----:B------:R-:W-:Y:S01]  /*7580*/  F2FP.SATFINITE.E4M3.F32.PACK_AB_MERGE_C R31, RZ, R31, RZ ;  /* 0x0000001fff1f723e */ /* 0x000fe200048070ff */
[-C--:B------:R-:W-:Y:S01]  /*7590*/  FMUL R36, R36, R88.reuse ;  /* 0x0000005824247220 */ /* 0x080fe20000400000 */
[----:B------:R-:W-:Y:S01]  /*75a0*/  F2FP.SATFINITE.E4M3.F32.PACK_AB_MERGE_C R33, RZ, R33, RZ ;  /* 0x00000021ff21723e */ /* 0x000fe200048070ff */
[----:B------:R-:W-:Y:S01]  /*75b0*/  FMUL R37, R37, R88 ;  /* 0x0000005825257220 */ /* 0x000fe20000400000 */
[----:B0-----:R-:W-:Y:S01]  /*75c0*/  F2FP.SATFINITE.E4M3.F32.PACK_AB_MERGE_C R3, RZ, R28, RZ ;  /* 0x0000001cff03723e */ /* 0x001fe200048070ff */
[----:B------:R0:W-:Y:S01]  /*75d0*/  @!P2 STG.E.U8 desc[UR52][R4.64], R9 ;  /* 0x000000090400a986 */ /* 0x0001e2000c101134 */
[----:B------:R-:W-:Y:S01]  /*75e0*/  ISETP.LT.OR P2, PT, R12, 0x9, !P0 ;  /* 0x000000090c00780c */ /* 0x000fe20004741670 */
[-C--:B------:R-:W-:Y:S01]  /*75f0*/  FMUL R38, R38, R88.reuse ;  /* 0x0000005826267220 */ /* 0x080fe20000400000 */
[----:B------:R-:W-:Y:S01]  /*7600*/  F2FP.SATFINITE.E4M3.F32.PACK_AB_MERGE_C R35, RZ, R35, RZ ;  /* 0x00000023ff23723e */ /* 0x000fe200048070ff */
[----:B------:R-:W-:Y:S01]  /*7610*/  @!P3 STG.E.U8 desc[UR52][R4.64+0x1], R27 ;  /* 0x0000011b0400b986 */ /* 0x000fe2000c101134 */
[C---:B------:R-:W-:Y:S01]  /*7620*/  ISETP.LT.OR P3, PT, R12.reuse, 0xa, !P0 ;  /* 0x0000000a0c00780c */ /* 0x040fe20004761670 */
[-C--:B------:R-:W-:Y:S01]  /*7630*/  FMUL R39, R39, R88.reuse ;  /* 0x0000005827277220 */ /* 0x080fe20000400000 */
[----:B------:R-:W-:Y:S01]  /*7640*/  F2FP.SATFINITE.E4M3.F32.PACK_AB_MERGE_C R37, RZ, R37, RZ ;  /* 0x00000025ff25723e */ /* 0x000fe200048070ff */
[----:B------:R1:W-:Y:S01]  /*7650*/  @!P4 STG.E.U8 desc[UR52][R6.64+0x8], R3 ;  /* 0x000008030600c986 */ /* 0x0003e2000c101134 */
[----:B------:R-:W-:Y:S01]  /*7660*/  ISETP.LT.OR P4, PT, R12, 0x11, !P1 ;  /* 0x000000110c00780c */ /* 0x000fe20004f81670 */
[-C--:B------:R-:W-:Y:S01]  /*7670*/  FMUL R40, R40, R88.reuse ;  /* 0x0000005828287220 */ /* 0x080fe20000400000 */
[-C--:B------:R-:W-:Y:S01]  /*7680*/  FMUL R41, R41, R88.reuse ;  /* 0x0000005829297220 */ /* 0x080fe20000400000 */
[----:B------:R-:W-:Y:S01]  /*7690*/  @!P5 STG.E.U8 desc[UR52][R6.64+0x9], R29 ;  /* 0x0000091d0600d986 */ /* 0x000fe2000c101134 */
[----:B------:R-:W-:Y:S01]  /*76a0*/  ISETP.LT.OR P5, PT, R12, 0x12, !P1 ;  /* 0x000000120c00780c */ /* 0x000fe20004fa1670 */
[----:B------:R-:W-:Y:S01]  /*76b0*/  FMUL R42, R42, R88 ;  /* 0x000000582a2a7220 */ /* 0x000fe20000400000 */
[----:B0-----:R-:W-:Y:S01]  /*76c0*/  F2FP.SATFINITE.E4M3.F32.PACK_AB_MERGE_C R9, RZ, R30, RZ ;  /* 0x0000001eff09723e */ /* 0x001fe200048070ff */
[-C--:B------:R-:W-:Y:S01]  /*76d0*/  FMUL R43, R43, R88.reuse ;  /* 0x000000582b2b7220 */ /* 0x080fe20000400000 */
[----:B------:R-:W-:Y:S01]  /*76e0*/  F2FP.SATFINITE.E4M3.F32.PACK_AB_MERGE_C R39, RZ, R39, RZ ;  /* 0x00000027ff27723e */ /* 0x000fe200048070ff */
[----:B------:R-:W-:Y:S01]  /*76f0*/  @!P3 STG.E.U8 desc[UR52][R4.64+0x9], R31 ;  /* 0x0000091f0400b986 */ /* 0x000fe2000c101134 */
[----:B------:R-:W-:Y:S01]  /*7700*/  ISETP.LT.OR P3, PT, R12, 0x12, !P0 ;  /* 0x000000120c00780c */ /* 0x000fe20004761670 */
[----:B------:R-:W-:Y:S01]  /*7710*/  FMUL R44, R44, R88 ;  /* 0x000000582c2c7220 */ /* 0x000fe20000400000 */
[----:B-1----:R-:W-:Y:S01]  /*7720*/  F2FP.SATFINITE.E4M3.F32.PACK_AB_MERGE_C R3, RZ, R32, RZ ;  /* 0x00000020ff03723e */ /* 0x002fe200048070ff */
[----:B------:R0:W-:Y:S01]  /*7730*/  @!P2 STG.E.U8 desc[UR52][R4.64+0x8], R9 ;  /* 0x000008090400a986 */ /* 0x0001e2000c101134 */
[C---:B------:R-:W-:Y:S01]  /*7740*/  ISETP.LT.OR P2, PT, R12.reuse, 0x11, !P0 ;  /* 0x000000110c00780c */ /* 0x040fe20004741670 */
[-C--:B------:R-:W-:Y:S01]  /*7750*/  FMUL R45, R45, R88.reuse ;  /* 0x000000582d2d7220 */ /* 0x080fe20000400000 */
[----:B------:R-:W-:Y:S01]  /*7760*/  F2FP.SATFINITE.E4M3.F32.PACK_AB_MERGE_C R41, RZ, R41, RZ ;  /* 0x00000029ff29723e */ /* 0x000fe200048070ff */
[----:B------:R1:W-:Y:S01]  /*7770*/  @!P4 STG.E.U8 desc[UR52][R6.64+0x10], R3 ;  /* 0x000010030600c986 */ /* 0x0003e2000c101134 */
[----:B------:R-:W-:Y:S01]  /*7780*/  ISETP.LT.OR P4, PT, R12, 0x19, !P1 ;  /* 0x000000190c00780c */ /* 0x000fe20004f81670 */
[-C--:B------:R-:W-:Y:S01]  /*7790*/  FMUL R46, R46, R88.reuse ;  /* 0x000000582e2e7220 */ /* 0x080fe20000400000 */
[----:B------:R-:W-:Y:S01]  /*77a0*/  F2FP.SATFINITE.E4M3.F32.PACK_AB_MERGE_C R43, RZ, R43, RZ ;  /* 0x0000002bff2b723e */ /* 0x000fe200048070ff */
[----:B------:R-:W-:Y:S01]  /*77b0*/  @!P5 STG.E.U8 desc[UR52][R6.64+0x11], R33 ;  /* 0x000011210600d986 */ /* 0x000fe2000c101134 */
[----:B------:R-:W-:Y:S01]  /*77c0*/  ISETP.LT.OR P5, PT, R12, 0x1a, !P1 ;  /* 0x0000001a0c00780c */ /* 0x000fe20004fa1670 */
[----:B------:R-:W-:Y:S01]  /*77d0*/  FMUL R47, R47, R88 ;  /* 0x000000582f2f7220 */ /* 0x000fe20000400000 */
[----:B------:R-:W-:Y:S01]  /*77e0*/  F2FP.SATFINITE.E4M3.F32.PACK_AB_MERGE_C R45, RZ, R45, RZ ;  /* 0x0000002dff2d723e */ /* 0x000fe200048070ff */
[----:B------:R-:W-:Y:S01]  /*77f0*/  @!P3 STG.E.U8 desc[UR52][R4.64+0x11], R35 ;  /* 0x000011230400b986 */ /* 0x000fe2000c101134 */
[----:B0-----:R-:W-:Y:S01]  /*7800*/  F2FP.SATFINITE.E4M3.F32.PACK_AB_MERGE_C R9, RZ, R34, RZ ;  /* 0x00000022ff09723e */ /* 0x001fe200048070ff */
[-C--:B------:R-:W-:Y:S01]  /*7810*/  FMUL R48, R48, R88.reuse ;  /* 0x0000005830307220 */ /* 0x080fe20000400000 */
[C---:B------:R-:W-:Y:S01]  /*7820*/  ISETP.LT.OR P3, PT, R12.reuse, 0x1a, !P0 ;  /* 0x0000001a0c00780c */ /* 0x040fe20004761670 */
[----:B------:R-:W-:Y:S01]  /*7830*/  FMUL R49, R49, R88 ;  /* 0x0000005831317220 */ /* 0x000fe20000400000 */
[----:B-1----:R-:W-:Y:S01]  /*7840*/  F2FP.SATFINITE.E4M3.F32.PACK_AB_MERGE_C R3, RZ, R36, RZ ;  /* 0x00000024ff03723e */ /* 0x002fe200048070ff */
[----:B------:R0:W-:Y:S01]  /*7850*/  @!P2 STG.E.U8 desc[UR52][R4.64+0x10], R9 ;  /* 0x000010090400a986 */ /* 0x0001e2000c101134 */
[----:B------:R-:W-:Y:S01]  /*7860*/  ISETP.LT.OR P2, PT, R12, 0x19, !P0 ;  /* 0x000000190c00780c */ /* 0x000fe20004741670 */
[-C--:B------:R-:W-:Y:S01]  /*7870*/  FMUL R50, R50, R88.reuse ;  /* 0x0000005832327220 */ /* 0x080fe20000400000 */
        /* <DEDUP_REMOVED lines=8> */
[----:B------:R-:W-:Y:S01]  /*7900*/  FMUL R53, R53, R88 ;  /* 0x0000005835357220 */ /* 0x000fe20000400000 */
[----:B0-----:R-:W-:Y:S01]  /*7910*/  F2FP.SATFINITE.E4M3.F32.PACK_AB_MERGE_C R9, RZ, R38, RZ ;  /* 0x00000026ff09723e */ /* 0x001fe200048070ff */
        /* <DEDUP_REMOVED lines=111> */
[----:B------:R-:W-:Y:S01]  /*8010*/  ISETP.LT.OR P2, PT, R12, 0x51, !P0 ;  /* 0x000000510c00780c */ /* 0x000fe20004741670 */
[-C--:B------:R-:W-:Y:S01]  /*8020*/  FMUL R85, R85, R88.reuse ;  /* 0x0000005855557220 */ /* 0x080fe20000400000 */
[-C--:B------:R-:W-:Y:S01]  /*8030*/  FMUL R86, R86, R88.reuse ;  /* 0x0000005856567220 */ /* 0x080fe20000400000 */
[----:B------:R1:W-:Y:S01]  /*8040*/  @!P4 STG.E.U8 desc[UR52][R6.64+0x50], R3 ;  /* 0x000050030600c986 */ /* 0x0003e2000c101134 */
[C---:B------:R-:W-:Y:S01]  /*8050*/  ISETP.LT.OR P4, PT, R12.reuse, 0x59, !P1 ;  /* 0x000000590c00780c */ /* 0x040fe20004f81670 */
[----:B------:R-:W-:Y:S01]  /*8060*/  FMUL R87, R87, R88 ;  /* 0x0000005857577220 */ /* 0x000fe20000400000 */
[----:B------:R-:W-:Y:S01]  /*8070*/  F2FP.SATFINITE.E4M3.F32.PACK_AB_MERGE_C R83, RZ, R83, RZ ;  /* 0x00000053ff53723e */ /* 0x000fe200048070ff */
[----:B------:R-:W-:Y:S01]  /*8080*/  @!P5 STG.E.U8 desc[UR52][R6.64+0x51], R65 ;  /* 0x000051410600d986 */ /* 0x000fe2000c101134 */
[----:B------:R-:W-:-:S02]  /*8090*/  ISETP.LT.OR P5, PT, R12, 0x5a, !P1 ;  /* 0x0000005a0c00780c */ /* 0x000fc40004fa1670 */
[----:B------:R-:W-:Y:S01]  /*80a0*/  F2FP.SATFINITE.E4M3.F32.PACK_AB_MERGE_C R85, RZ, R85, RZ ;  /* 0x00000055ff55723e */ /* 0x000fe200048070ff */
[----:B------:R-:W-:Y:S01]  /*80b0*/  @!P3 STG.E.U8 desc[UR52][R4.64+0x51], R67 ;  /* 0x000051430400b986 */ /* 0x000fe2000c101134 */
[----:B0-----:R-:W-:Y:S02]  /*80c0*/  F2FP.SATFINITE.E4M3.F32.PACK_AB_MERGE_C R9, RZ, R66, RZ ;  /* 0x00000042ff09723e */ /* 0x001fe400048070ff */
[C---:B------:R-:W-:Y:S02]  /*80d0*/  ISETP.LT.OR P3, PT, R12.reuse, 0x5a, !P0 ;  /* 0x0000005a0c00780c */ /* 0x040fe40004761670 */
[----:B-1----:R-:W-:Y:S01]  /*80e0*/  F2FP.SATFINITE.E4M3.F32.PACK_AB_MERGE_C R3, RZ, R68, RZ ;  /* 0x00000044ff03723e */ /* 0x002fe200048070ff */
[----:B------:R0:W-:Y:S01]  /*80f0*/  @!P2 STG.E.U8 desc[UR52][R4.64+0x50], R9 ;  /* 0x000050090400a986 */ /* 0x0001e2000c101134 */
[C---:B------:R-:W-:Y:S02]  /*8100*/  ISETP.LT.OR P2, PT, R12.reuse, 0x59, !P0 ;  /* 0x000000590c00780c */ /* 0x040fe40004741670 */
[----:B------:R-:W-:Y:S01]  /*8110*/  F2FP.SATFINITE.E4M3.F32.PACK_AB_MERGE_C R11, RZ, R86, RZ ;  /* 0x00000056ff0b723e */ /* 0x000fe200048070ff */
[----:B------:R1:W-:Y:S01]  /*8120*/  @!P4 STG.E.U8 desc[UR52][R6.64+0x58], R3 ;  /* 0x000058030600c986 */ /* 0x0003e2000c101134 */
[----:B------:R-:W-:-:S02]  /*8130*/  ISETP.LT.OR P4, PT, R12, 0x61, !P1 ;  /* 0x000000610c00780c */ /* 0x000fc40004f81670 */
[----:B------:R-:W-:Y:S01]  /*8140*/  F2FP.SATFINITE.E4M3.F32.PACK_AB_MERGE_C R87, RZ, R87, RZ ;  /* 0x00000057ff57723e */ /* 0x000fe200048070ff */
[----:B------:R-:W-:Y:S01]  /*8150*/  @!P5 STG.E.U8 desc[UR52][R6.64+0x59], R69 ;  /* 0x000059450600d986 */ /* 0x000fe2000c101134 */
[C---:B------:R-:W-:Y:S02]  /*8160*/  ISETP.LT.OR P5, PT, R12.reuse, 0x62, !P1 ;  /* 0x000000620c00780c */ /* 0x040fe40004fa1670 */
[----:B0-----:R-:W-:Y:S01]  /*8170*/  F2FP.SATFINITE.E4M3.F32.PACK_AB_MERGE_C R9, RZ, R70, RZ ;  /* 0x00000046ff09723e */ /* 0x001fe200048070ff */
[----:B------:R-:W-:Y:S01]  /*8180*/  @!P3 STG.E.U8 desc[UR52][R4.64+0x59], R71 ;  /* 0x000059470400b986 */ /* 0x000fe2000c101134 */
[C---:B------:R-:W-:Y:S02]  /*8190*/  ISETP.LT.OR P3, PT, R12.reuse, 0x62, !P0 ;  /* 0x000000620c00780c */ /* 0x040fe40004761670 */
[----:B-1----:R-:W-:Y:S01]  /*81a0*/  F2FP.SATFINITE.E4M3.F32.PACK_AB_MERGE_C R3, RZ, R72, RZ ;  /* 0x00000048ff03723e */ /* 0x002fe200048070ff */
[----:B------:R0:W-:Y:S01]  /*81b0*/  @!P2 STG.E.U8 desc[UR52][R4.64+0x58], R9 ;  /* 0x000058090400a986 */ /* 0x0001e2000c101134 */
[----:B------:R-:W-:-:S03]  /*81c0*/  ISETP.LT.OR P2, PT, R12, 0x61, !P0 ;  /* 0x000000610c00780c */ /* 0x000fc60004741670 */
[----:B------:R1:W-:Y:S01]  /*81d0*/  @!P4 STG.E.U8 desc[UR52][R6.64+0x60], R3 ;  /* 0x000060030600c986 */ /* 0x0003e2000c101134 */
[----:B------:R-:W-:-:S03]  /*81e0*/  ISETP.LT.OR P4, PT, R12, 0x69, !P1 ;  /* 0x000000690c00780c */ /* 0x000fc60004f81670 */
        /* <DEDUP_REMOVED lines=11> */
[----:B------:R-:W-:Y:S02]  /*82a0*/  ISETP.LT.OR P5, PT, R12, 0x71, !P1 ;  /* 0x000000710c00780c */ /* 0x000fe40004fa1670 */
[----:B0-----:R-:W-:Y:S02]  /*82b0*/  F2FP.SATFINITE.E4M3.F32.PACK_AB_MERGE_C R9, RZ, R78, RZ ;  /* 0x0000004eff09723e */ /* 0x001fe400048070ff */
[----:B-1----:R-:W-:-:S03]  /*82c0*/  F2FP.SATFINITE.E4M3.F32.PACK_AB_MERGE_C R3, RZ, R80, RZ ;  /* 0x00000050ff03723e */ /* 0x002fc600048070ff */
[----:B------:R0:W-:Y:S01]  /*82d0*/  @!P2 STG.E.U8 desc[UR52][R4.64+0x68], R9 ;  /* 0x000068090400a986 */ /* 0x0001e2000c101134 */
[----:B------:R-:W-:-:S03]  /*82e0*/  ISETP.LT.OR P2, PT, R12, 0x71, !P0 ;  /* 0x000000710c00780c */ /* 0x000fc60004741670 */
[----:B------:R-:W-:Y:S01]  /*82f0*/  @!P4 STG.E.U8 desc[UR52][R4.64+0x69], R79 ;  /* 0x0000694f0400c986 */ /* 0x000fe2000c101134 */
[----:B------:R-:W-:-:S03]  /*8300*/  ISETP.LT.OR P4, PT, R12, 0x72, !P0 ;  /* 0x000000720c00780c */ /* 0x000fc60004781670 */
[----:B------:R-:W-:Y:S01]  /*8310*/  @!P3 STG.E.U8 desc[UR52][R6.64+0x71], R81 ;  /* 0x000071510600b986 */ /* 0x000fe2000c101134 */
[C---:B------:R-:W-:Y:S02]  /*8320*/  ISETP.LT.OR P3, PT, R12.reuse, 0x79, !P1 ;  /* 0x000000790c00780c */ /* 0x040fe40004f61670 */
[C---:B------:R-:W-:Y:S01]  /*8330*/  ISETP.LT.OR P1, PT, R12.reuse, 0x7a, !P1 ;  /* 0x0000007a0c00780c */ /* 0x040fe20004f21670 */
[----:B------:R1:W-:Y:S01]  /*8340*/  @!P5 STG.E.U8 desc[UR52][R6.64+0x70], R3 ;  /* 0x000070030600d986 */ /* 0x0003e2000c101134 */
[C---:B------:R-:W-:Y:S02]  /*8350*/  ISETP.LT.OR P5, PT, R12.reuse, 0x79, !P0 ;  /* 0x000000790c00780c */ /* 0x040fe400047a1670 */
[----:B------:R-:W-:Y:S02]  /*8360*/  ISETP.LT.OR P0, PT, R12, 0x7a, !P0 ;  /* 0x0000007a0c00780c */ /* 0x000fe40004701670 */
[----:B0-----:R-:W-:Y:S01]  /*8370*/  F2FP.SATFINITE.E4M3.F32.PACK_AB_MERGE_C R9, RZ, R82, RZ ;  /* 0x00000052ff09723e */ /* 0x001fe200048070ff */
[----:B------:R0:W-:Y:S04]  /*8380*/  @!P4 STG.E.U8 desc[UR52][R4.64+0x71], R83 ;  /* 0x000071530400c986 */ /* 0x0001e8000c101134 */
[----:B------:R0:W-:Y:S01]  /*8390*/  @!P2 STG.E.U8 desc[UR52][R4.64+0x70], R9 ;  /* 0x000070090400a986 */ /* 0x0001e2000c101134 */
[----:B-1----:R-:W-:-:S03]  /*83a0*/  F2FP.SATFINITE.E4M3.F32.PACK_AB_MERGE_C R3, RZ, R84, RZ ;  /* 0x00000054ff03723e */ /* 0x002fc600048070ff */
[----:B------:R0:W-:Y:S04]  /*83b0*/  @!P1 STG.E.U8 desc[UR52][R6.64+0x79], R85 ;  /* 0x0000795506009986 */ /* 0x0001e8000c101134 */
[----:B------:R0:W-:Y:S04]  /*83c0*/  @!P3 STG.E.U8 desc[UR52][R6.64+0x78], R3 ;  /* 0x000078030600b986 */ /* 0x0001e8000c101134 */
[----:B------:R0:W-:Y:S04]  /*83d0*/  @!P5 STG.E.U8 desc[UR52][R4.64+0x78], R11 ;  /* 0x0000780b0400d986 */ /* 0x0001e8000c101134 */
[----:B------:R0:W-:Y:S02]  /*83e0*/  @!P0 STG.E.U8 desc[UR52][R4.64+0x79], R87 ;  /* 0x0000795704008986 */ /* 0x0001e4000c101134 */
.L_x_174:
[----:B------:R-:W-:Y:S05]  /*83f0*/  BSYNC B0 ;  /* 0x0000000000007941 */ /* 0x000fea0003800000 */
.L_x_44:
[----:B01----:R-:W-:Y:S01]  /*8400*/  IMAD.U32 R3, RZ, RZ, UR50 ;  /* 0x00000032ff037e24 */ /* 0x003fe2000f8e00ff */
[----:B------:R-:W-:Y:S01]  /*8410*/  ULDC.64 UR4, c[0x0][0x650] ;  /* 0x0001940000047ab9 */ /* 0x000fe20000000a00 */
[----:B-----5:R-:W-:Y:S02]  /*8420*/  IMAD.U32 R0, RZ, RZ, UR48 ;  /* 0x00000030ff007e24 */ /* 0x020fe4000f8e00ff */
[----:B------:R-:W-:Y:S01]  /*8430*/  IMAD.MOV.U32 R22, RZ, RZ, -0x1 ;  /* 0xffffffffff167424 */ /* 0x000fe200078e00ff */
[----:B------:R-:W-:Y:S01]  /*8440*/  LEA R16, P0, R3, R16, 0x1 ;  /* 0x0000001003107211 */ /* 0x000fe200078008ff */
[----:B------:R0:W-:Y:S01]  /*8450*/  SYNCS.ARRIVE.TRANS64.A1T0 RZ, [R0+UR45], RZ ;  /* 0x000000ff00ff79a7 */ /* 0x0001e2000810002d */
[----:B------:R-:W-:Y:S02]  /*8460*/  IMAD.MOV.U32 R19, RZ, RZ, -0x1 ;  /* 0xffffffffff137424 */ /* 0x000fe400078e00ff */
[----:B------:R-:W-:Y:S01]  /*8470*/  IADD3.X R17, R17, UR43, RZ, P0, !PT ;  /* 0x0000002b11117c10 */ /* 0x000fe200087fe4ff */
[----:B------:R-:W-:Y:S01]  /*8480*/  IMAD.MOV.U32 R18, RZ, RZ, -0x1 ;  /* 0xffffffffff127424 */ /* 0x000fe200078e00ff */
[----:B------:R-:W-:-:S02]  /*8490*/  ISETP.GE.U32.AND P0, PT, R16, UR4, PT ;  /* 0x0000000410007c0c */ /* 0x000fc4000bf06070 */
[----:B0-----:R-:W-:Y:S02]  /*84a0*/  PRMT R0, RZ, 0x7610, R0 ;  /* 0x00007610ff007816 */ /* 0x001fe40000000000 */
[----:B------:R-:W-:-:S13]  /*84b0*/  ISETP.GE.U32.AND.EX P0, PT, R17, UR5, PT, P0 ;  /* 0x0000000511007c0c */ /* 0x000fda000bf06100 */
[----:B------:R-:W-:Y:S05]  /*84c0*/  @P0 BRA `(.L_x_175) ;  /* 0x00000004004c0947 */ /* 0x000fea0003800000 */
[----:B---34-:R-:W0:Y:S01]  /*84d0*/  LDC.64 R10, c[0x0][0x628] ;  /* 0x00018a00ff0a7b82 */ /* 0x018e220000000a00 */
[----:B------:R-:W1:Y:S01]  /*84e0*/  S2R R19, SR_CTAID.X ;  /* 0x0000000000137919 */ /* 0x000e620000002500 */
[----:B--2---:R-:W-:Y:S02]  /*84f0*/  IMAD.MOV.U32 R8, RZ, RZ, R16 ;  /* 0x000000ffff087224 */ /* 0x004fe400078e0010 */
[----:B------:R-:W-:Y:S01]  /*8500*/  IMAD.MOV.U32 R9, RZ, RZ, R17 ;  /* 0x000000ffff097224 */ /* 0x000fe200078e0011 */
[----:B------:R-:W2:Y:S03]  /*8510*/  S2R R20, SR_CTAID.Y ;  /* 0x0000000000147919 */ /* 0x000ea60000002600 */
[----:B------:R-:W3:Y:S08]  /*8520*/  LDC R0, c[0x0][0x630] ;  /* 0x00018c00ff007b82 */ /* 0x000ef00000000800 */
[----:B------:R-:W4:Y:S01]  /*8530*/  LDC.64 R14, c[0x0][0x620] ;  /* 0x00018800ff0e7b82 */ /* 0x000f220000000a00 */
[----:B0-----:R-:W-:-:S04]  /*8540*/  ISETP.NE.U32.AND P0, PT, R10, RZ, PT ;  /* 0x000000ff0a00720c */ /* 0x001fc80003f05070 */
[----:B------:R-:W-:-:S13]  /*8550*/  ISETP.NE.AND.EX P0, PT, R11, RZ, PT, P0 ;  /* 0x000000ff0b00720c */ /* 0x000fda0003f05300 */
[----:B-1234-:R-:W-:Y:S05]  /*8560*/  @!P0 BRA `(.L_x_176) ;  /* 0x0000000000288947 */ /* 0x01efea0003800000 */
        /* <DEDUP_REMOVED lines=10> */
.L_x_176:
[-CC-:B------:R-:W-:Y:S01]  /*8610*/  SHF.R.U64 R18, R8, R0.reuse, R9.reuse ;  /* 0x0000000008127219 */ /* 0x180fe20000001209 */
[----:B------:R-:W0:Y:S01]  /*8620*/  LDC.64 R24, c[0x0][0x640] ;  /* 0x00019000ff187b82 */ /* 0x000e220000000a00 */
[----:B------:R-:W-:Y:S01]  /*8630*/  SHF.R.U32.HI R0, RZ, R0, R9 ;  /* 0x00000000ff007219 */ /* 0x000fe20000011609 */
[----:B------:R-:W-:Y:S01]  /*8640*/  ULDC UR4, c[0x0][0x150] ;  /* 0x0000540000047ab9 */ /* 0x000fe20000000800 */
[----:B------:R-:W-:Y:S02]  /*8650*/  IADD3 R3, P0, RZ, -R18, RZ ;  /* 0x80000012ff037210 */ /* 0x000fe40007f1e0ff */
[----:B------:R-:W-:-:S03]  /*8660*/  I2FP.F32.U32 R7, R19 ;  /* 0x0000001300077245 */ /* 0x000fc60000201000 */
[----:B------:R-:W1:Y:S01]  /*8670*/  LDC R6, c[0x0][0x618] ;  /* 0x00018600ff067b82 */ /* 0x000e620000000800 */
[----:B------:R-:W-:Y:S02]  /*8680*/  IMAD.X R5, RZ, RZ, ~R0, P0 ;  /* 0x000000ffff057224 */ /* 0x000fe400000e0e00 */
[----:B------:R-:W-:Y:S01]  /*8690*/  FMUL R7, R7, UR4 ;  /* 0x0000000407077c20 */ /* 0x000fe20008400000 */
[----:B------:R-:W-:Y:S01]  /*86a0*/  ULDC UR4, c[0x0][0x154] ;  /* 0x0000550000047ab9 */ /* 0x000fe20000000800 */
[-C--:B------:R-:W-:Y:S02]  /*86b0*/  IMAD R0, R5, R14.reuse, RZ ;  /* 0x0000000e05007224 */ /* 0x080fe400078e02ff */
[C---:B------:R-:W-:Y:S01]  /*86c0*/  IMAD.WIDE.U32 R4, R3.reuse, R14, R16 ;  /* 0x0000000e03047225 */ /* 0x040fe200078e0010 */
[----:B------:R-:W2:Y:S01]  /*86d0*/  LDC R8, c[0x0][0x608] ;  /* 0x00018200ff087b82 */ /* 0x000ea20000000800 */
[----:B------:R-:W3:Y:S02]  /*86e0*/  F2I.U32.TRUNC.NTZ R7, R7 ;  /* 0x0000000700077305 */ /* 0x000ee4000020f000 */
[----:B------:R-:W-:-:S04]  /*86f0*/  IMAD R3, R3, R15, R0 ;  /* 0x0000000f03037224 */ /* 0x000fc800078e0200 */
[----:B------:R-:W-:Y:S01]  /*8700*/  IMAD.IADD R3, R5, 0x1, R3 ;  /* 0x0000000105037824 */ /* 0x000fe200078e0203 */
[----:B------:R-:W4:Y:S01]  /*8710*/  LDC R22, c[0x0][0x658] ;  /* 0x00019600ff167b82 */ /* 0x000f220000000800 */
[----:B------:R-:W-:Y:S02]  /*8720*/  I2FP.F32.U32 R5, R20 ;  /* 0x0000001400057245 */ /* 0x000fe40000201000 */
[----:B0-----:R-:W-:-:S04]  /*8730*/  ISETP.NE.U32.AND P0, PT, R24, RZ, PT ;  /* 0x000000ff1800720c */ /* 0x001fc80003f05070 */
[----:B------:R-:W-:Y:S01]  /*8740*/  ISETP.NE.AND.EX P0, PT, R25, RZ, PT, P0 ;  /* 0x000000ff1900720c */ /* 0x000fe20003f05300 */
[----:B------:R-:W0:Y:S01]  /*8750*/  LDC R0, c[0x0][0x144] ;  /* 0x00005100ff007b82 */ /* 0x000e220000000800 */
[-C--:B-1----:R-:W-:Y:S01]  /*8760*/  SHF.R.U64 R10, R4, R6.reuse, R3 ;  /* 0x00000006040a7219 */ /* 0x082fe20000001203 */
[----:B---3--:R-:W-:Y:S01]  /*8770*/  IMAD.MOV R7, RZ, RZ, -R7 ;  /* 0x000000ffff077224 */ /* 0x008fe200078e0a07 */
[----:B------:R-:W-:Y:S01]  /*8780*/  SHF.R.U32.HI R3, RZ, R6, R3 ;  /* 0x00000006ff037219 */ /* 0x000fe20000011603 */
[----:B------:R-:W-:-:S04]  /*8790*/  FMUL R6, R5, UR4 ;  /* 0x0000000405067c20 */ /* 0x000fc80008400000 */
[----:B------:R-:W1:Y:S01]  /*87a0*/  LDC R15, c[0x0][0x148] ;  /* 0x00005200ff0f7b82 */ /* 0x000e620000000800 */
[----:B------:R3:W0:Y:S01]  /*87b0*/  F2I.U32.TRUNC.NTZ R14, R6 ;  /* 0x00000006000e7305 */ /* 0x000622000020f000 */
[-CC-:B--2---:R-:W-:Y:S02]  /*87c0*/  SHF.R.U64 R12, R10, R8.reuse, R3.reuse ;  /* 0x000000080a0c7219 */ /* 0x184fe40000001203 */
[----:B------:R-:W-:-:S04]  /*87d0*/  SHF.R.U32.HI R3, RZ, R8, R3 ;  /* 0x00000008ff037219 */ /* 0x000fc80000011603 */
[----:B------:R-:W2:Y:S01]  /*87e0*/  LDC R21, c[0x0][0x648] ;  /* 0x00019200ff157b82 */ /* 0x000ea20000000800 */
[-CC-:B----4-:R-:W-:Y:S02]  /*87f0*/  SHF.R.U64 R13, R12, R22.reuse, R3.reuse ;  /* 0x000000160c0d7219 */ /* 0x190fe40000001203 */
[----:B------:R-:W-:-:S03]  /*8800*/  SHF.R.U32.HI R5, RZ, R22, R3 ;  /* 0x00000016ff057219 */ /* 0x000fc60000011603 */
[----:B------:R-:W-:Y:S02]  /*8810*/  IMAD.MOV.U32 R4, RZ, RZ, R13 ;  /* 0x000000ffff047224 */ /* 0x000fe400078e000d */
[----:B------:R-:W4:Y:S01]  /*8820*/  LDC R23, c[0x0][0x638] ;  /* 0x00018e00ff177b82 */ /* 0x000f220000000800 */
[----:B0-----:R-:W-:-:S07]  /*8830*/  IMAD R22, R0, R7, R19 ;  /* 0x0000000700167224 */ /* 0x001fce00078e0213 */
[----:B------:R-:W0:Y:S08]  /*8840*/  LDC R26, c[0x0][0x610] ;  /* 0x00018400ff1a7b82 */ /* 0x000e300000000800 */
        /* <DEDUP_REMOVED lines=12> */
.L_x_177:
[----:B------:R-:W-:Y:S01]  /*8910*/  ISETP.NE.AND P0, PT, R2, 0x1, PT ;  /* 0x000000010200780c */ /* 0x000fe20003f05270 */
[----:B------:R-:W-:Y:S01]  /*8920*/  IMAD.MOV R14, RZ, RZ, -R14 ;  /* 0x000000ffff0e7224 */ /* 0x000fe200078e0a0e */
[----:B--2---:R-:W-:Y:S02]  /*8930*/  SHF.R.U64 R0, R4, R21, R5 ;  /* 0x0000001504007219 */ /* 0x004fe40000001205 */
[----:B------:R-:W-:Y:S02]  /*8940*/  LOP3.LUT R3, R12, R99, RZ, 0xc0, !PT ;  /* 0x000000630c037212 */ /* 0x000fe400078ec0ff */
[----:B------:R-:W-:Y:S01]  /*8950*/  LOP3.LUT R5, R10, R97, RZ, 0xc0, !PT ;  /* 0x000000610a057212 */ /* 0x000fe200078ec0ff */
[----:B------:R-:W-:Y:S02]  /*8960*/  IMAD.MOV R4, RZ, RZ, -R0 ;  /* 0x000000ffff047224 */ /* 0x000fe400078e0a00 */
[----:B------:R-:W-:Y:S02]  /*8970*/  IMAD R3, R98, R0, R3 ;  /* 0x0000000062037224 */ /* 0x000fe400078e0203 */
[----:B----4-:R-:W-:-:S02]  /*8980*/  IMAD R0, R4, R23, R13 ;  /* 0x0000001704007224 */ /* 0x010fc400078e020d */
[----:B------:R-:W-:Y:S02]  /*8990*/  @P0 IMAD R22, R15, R14, R20 ;  /* 0x0000000e0f160224 */ /* 0x000fe400078e0214 */
[----:B------:R-:W-:Y:S02]  /*89a0*/  IMAD.MOV.U32 R4, RZ, RZ, 0x1 ;  /* 0x00000001ff047424 */ /* 0x000fe400078e00ff */
[----:B0-----:R-:W-:Y:S02]  /*89b0*/  IMAD R22, R3, R26, R22 ;  /* 0x0000001a03167224 */ /* 0x001fe400078e0216 */
[----:B------:R-:W-:Y:S01]  /*89c0*/  IMAD R3, R0, R27, R5 ;  /* 0x0000001b00037224 */ /* 0x000fe200078e0205 */
[----:B------:R-:W-:-:S04]  /*89d0*/  PRMT R0, R4, 0x7610, R0 ;  /* 0x0000761004007816 */ /* 0x000fc80000000000 */
[----:B------:R-:W-:Y:S02]  /*89e0*/  SEL R19, R3, R22, !P0 ;  /* 0x0000001603137207 */ /* 0x000fe40004000000 */
[----:B------:R-:W-:-:S07]  /*89f0*/  SEL R22, R22, R3, !P0 ;  /* 0x0000000316167207 */ /* 0x000fce0004000000 */
.L_x_175:
[----:B------:R-:W-:Y:S02]  /*8a00*/  LOP3.LUT P0, RZ, R0, 0xff, RZ, 0xc0, !PT ;  /* 0x000000ff00ff7812 */ /* 0x000fe4000780c0ff */
[----:B------:R-:W-:-:S11]  /*8a10*/  LOP3.LUT R101, R101, 0x1, RZ, 0x3c, !PT ;  /* 0x0000000165657812 */ /* 0x000fd600078e3cff */
[----:B------:R-:W-:Y:S05]  /*8a20*/  @P0 BRA `(.L_x_178) ;  /* 0xffffff8c00140947 */ /* 0x000fea000383ffff */
[----:B------:R-:W-:Y:S05]  /*8a30*/  EXIT ;  /* 0x000000000000794d */ /* 0x000fea0003800000 */
.L_x_14:
[----:B------:R-:W-:-:S08]  /*8a40*/  ISETP.NE.AND P0, PT, RZ, UR4, PT ;  /* 0x00000004ff007c0c */ /* 0x000fd0000bf05270 */
[----:B------:R-:W0:-:S00]  /*8a50*/  USETMAXREG.DEALLOC.CTAPOOL 0x28 ;  /* 0x00000028000079c8 */ /* 0x000e0000080e0500 */
[----:B------:R-:W-:Y:S05]  /*8a60*/  @P0 EXIT ;  /* 0x000000000000094d */ /* 0x000fea0003800000 */
[----:B0-----:R-:W-:Y:S01]  /*8a70*/  LOP3.LUT P0, RZ, R3, 0xff, RZ, 0xc0, !PT ;  /* 0x000000ff03ff7812 */ /* 0x001fe2000780c0ff */
[----:B------:R-:W-:Y:S02]  /*8a80*/  IMAD.MOV.U32 R24, RZ, RZ, 0x1 ;  /* 0x00000001ff187424 */ /* 0x000fe400078e00ff */
[----:B------:R-:W-:-:S10]  /*8a90*/  IMAD.MOV.U32 R25, RZ, RZ, RZ ;  /* 0x000000ffff197224 */ /* 0x000fd400078e00ff */
[----:B------:R-:W-:Y:S05]  /*8aa0*/  @!P0 BRA `(.L_x_179) ;  /* 0x0000000c00b88947 */ /* 0x000fea0003800000 */
[----:B------:R-:W-:Y:S01]  /*8ab0*/  LOP3.LUT P0, RZ, R0, 0x1f, RZ, 0xc0, !PT ;  /* 0x0000001f00ff7812 */ /* 0x000fe2000780c0ff */
[----:B------:R-:W-:Y:S01]  /*8ac0*/  ULDC UR42, c[0x0][0x658] ;  /* 0x00019600002a7ab9 */ /* 0x000fe20000000800 */
[C---:B------:R-:W-:Y:S01]  /*8ad0*/  ISETP.NE.AND P1, PT, R23.reuse, RZ, PT ;  /* 0x000000ff1700720c */ /* 0x040fe20003f25270 */
[----:B------:R-:W-:Y:S01]  /*8ae0*/  UMOV UR4, 0xffffffff ;  /* 0xffffffff00047882 */ /* 0x000fe20000000000 */
[----:B------:R-:W-:Y:S01]  /*8af0*/  ISETP.NE.OR P0, PT, R23, RZ, !P0 ;  /* 0x000000ff1700720c */ /* 0x000fe20004705670 */
[----:B------:R-:W-:Y:S01]  /*8b00*/  BSSY B7, `(.L_x_179) ;  /* 0x00000e8000077945 */ /* 0x000fe20003800000 */
[----:B------:R-:W-:Y:S01]  /*8b10*/  USHF.L.U32 UR4, UR4, UR42, URZ ;  /* 0x0000002a04047299 */ /* 0x000fe2000800063f */
[----:B------:R-:W-:Y:S01]  /*8b20*/  P2R R0, PR, RZ, 0x2 ;  /* 0x00000002ff007803 */ /* 0x000fe20000000000 */
[----:B------:R-:W-:Y:S01]  /*8b30*/  IMAD.MOV.U32 R26, RZ, RZ, 0x1 ;  /* 0x00000001ff1a7424 */ /* 0x000fe200078e00ff */
[----:B------:R-:W-:Y:S01]  /*8b40*/  P2R R28, PR, RZ, 0x1 ;  /* 0x00000001ff1c7803 */ /* 0x000fe20000000000 */
[----:B------:R-:W-:Y:S01]  /*8b50*/  IMAD.MOV.U32 R24, RZ, RZ, 0x1 ;  /* 0x00000001ff187424 */ /* 0x000fe200078e00ff */
[----:B------:R-:W-:Y:S01]  /*8b60*/  ULDC UR41, c[0x0][0x600] ;  /* 0x0001800000297ab9 */ /* 0x000fe20000000800 */
[----:B------:R-:W-:Y:S01]  /*8b70*/  IMAD.MOV.U32 R25, RZ, RZ, RZ ;  /* 0x000000ffff197224 */ /* 0x000fe200078e00ff */
[----:B------:R-:W-:Y:S01]  /*8b80*/  UMOV UR5, 0x1 ;  /* 0x0000000100057882 */ /* 0x000fe20000000000 */
[----:B------:R-:W-:-:S02]  /*8b90*/  UIADD3 UR44, UR39, 0x1, URZ ;  /* 0x00000001272c7890 */ /* 0x000fc4000fffe03f */
[----:B------:R-:W-:Y:S02]  /*8ba0*/  ULOP3.LUT UR45, UR38, 0x2, URZ, 0xfc, !UPT ;  /* 0x00000002262d7892 */ /* 0x000fe4000f8efc3f */
[----:B------:R-:W-:Y:S02]  /*8bb0*/  UIADD3 UR41, UR41, -0x1, URZ ;  /* 0xffffffff29297890 */ /* 0x000fe4000fffe03f */
[----:B------:R-:W-:Y:S02]  /*8bc0*/  USHF.L.U32 UR42, UR5, UR42, URZ ;  /* 0x0000002a052a7299 */ /* 0x000fe4000800063f */
[----:B------:R-:W-:Y:S01]  /*8bd0*/  ULOP3.LUT UR43, URZ, UR4, URZ, 0x33, !UPT ;  /* 0x000000043f2b7292 */ /* 0x000fe2000f8e333f */
[----:B------:R-:W-:-:S11]  /*8be0*/  ULDC.64 UR36, c[0x0][0x198] ;  /* 0x0000660000247ab9 */ /* 0x000fd60000000a00 */
.L_x_193:
[----:B------:R-:W-:-:S03]  /*8bf0*/  UMOV UR4, 0xffffffff ;  /* 0xffffffff00047882 */ /* 0x000fc60000000000 */
[----:B------:R-:W-:Y:S05]  /*8c00*/  BRA.DIV UR4, `(.L_x_180) ;  /* 0x0000001604607947 */ /* 0x000fea000b800000 */
[----:B------:R-:W-:-:S13]  /*8c10*/  ELECT P6, URZ, PT ;  /* 0x00000000003f782f */ /* 0x000fda00038c0000 */
.L_x_213:
[----:B------:R-:W-:Y:S04]  /*8c20*/  BSSY B6, `(.L_x_181) ;  /* 0x0000063000067945 */ /* 0x000fe80003800000 */
[----:B------:R-:W-:Y:S05]  /*8c30*/  @!P6 BRA `(.L_x_182) ;  /* 0x000000040084e947 */ /* 0x000fea0003800000 */
[----:B------:R-:W0:Y:S01]  /*8c40*/  S2R R0, SR_CgaCtaId ;  /* 0x0000000000007919 */ /* 0x000e220000008800 */
[----:B------:R-:W-:-:S04]  /*8c50*/  MOV R27, 0x400 ;  /* 0x00000400001b7802 */ /* 0x000fc80000000f00 */
[----:B0-----:R-:W-:-:S05]  /*8c60*/  LEA R27, R0, R27, 0x18 ;  /* 0x0000001b001b7211 */ /* 0x001fca00078ec0ff */
[----:B------:R-:W-:-:S05]  /*8c70*/  VIADD R0, R27, 0x800 ;  /* 0x000008001b007836 */ /* 0x000fca0000000000 */
[----:B------:R-:W-:-:S13]  /*8c80*/  LOP3.LUT P0, RZ, R0, 0x1bf, RZ, 0xc0, !PT ;  /* 0x000001bf00ff7812 */ /* 0x000fda000780c0ff */
[----:B------:R-:W-:Y:S05]  /*8c90*/  @!P0 BRA `(.L_x_183) ;  /* 0x0000000000408947 */ /* 0x000fea0003800000 */
[----:B------:R-:W-:Y:S01]  /*8ca0*/  MOV R14, 0x0 ;  /* 0x00000000000e7802 */ /* 0x000fe20000000f00 */
[----:B------:R-:W-:Y:S01]  /*8cb0*/  ULDC.64 UR4, c[0x4][0x70] ;  /* 0x01001c0000047ab9 */ /* 0x000fe20000000a00 */
[----:B------:R-:W-:Y:S01]  /*8cc0*/  ULDC.64 UR6, c[0x4][0x8] ;  /* 0x0100020000067ab9 */ /* 0x000fe20000000a00 */
[----:B------:R-:W-:Y:S02]  /*8cd0*/  IMAD.U32 R4, RZ, RZ, UR4 ;  /* 0x00000004ff047e24 */ /* 0x000fe4000f8e00ff */
[----:B------:R-:W-:Y:S01]  /*8ce0*/  IMAD.U32 R5, RZ, RZ, UR5 ;  /* 0x00000005ff057e24 */ /* 0x000fe2000f8e00ff */
[----:B------:R-:W0:Y:S01]  /*8cf0*/  LDC.64 R14, c[0x4][R14] ;  /* 0x010000000e0e7b82 */ /* 0x000e220000000a00 */
[----:B------:R-:W-:Y:S01]  /*8d00*/  ULDC.64 UR4, c[0x4][0x78] ;  /* 0x01001e0000047ab9 */ /* 0x000fe20000000a00 */
[----:B------:R-:W-:Y:S02]  /*8d10*/  IMAD.U32 R10, RZ, RZ, UR6 ;  /* 0x00000006ff0a7e24 */ /* 0x000fe4000f8e00ff */
[----:B------:R-:W-:-:S02]  /*8d20*/  IMAD.U32 R6, RZ, RZ, UR4 ;  /* 0x00000004ff067e24 */ /* 0x000fc4000f8e00ff */
[----:B------:R-:W-:Y:S02]  /*8d30*/  IMAD.U32 R7, RZ, RZ, UR5 ;  /* 0x00000005ff077e24 */ /* 0x000fe4000f8e00ff */
[----:B------:R-:W-:Y:S02]  /*8d40*/  IMAD.U32 R11, RZ, RZ, UR7 ;  /* 0x00000007ff0b7e24 */ /* 0x000fe4000f8e00ff */
[----:B------:R-:W-:Y:S02]  /*8d50*/  IMAD.MOV.U32 R8, RZ, RZ, 0x70 ;  /* 0x00000070ff087424 */ /* 0x000fe400078e00ff */
[----:B------:R-:W-:Y:S02]  /*8d60*/  IMAD.MOV.U32 R12, RZ, RZ, 0x1 ;  /* 0x00000001ff0c7424 */ /* 0x000fe400078e00ff */
[----:B------:R-:W-:-:S07]  /*8d70*/  IMAD.MOV.U32 R13, RZ, RZ, RZ ;  /* 0x000000ffff0d7224 */ /* 0x000fce00078e00ff */
[----:B------:R-:W-:-:S07]  /*8d80*/  LEPC R20, `(.L_x_183) ;  /* 0x000000001014794e */ /* 0x000fce0000000000 */
[----:B0----5:R-:W-:Y:S05]  /*8d90*/  CALL.ABS.NOINC R14 ;  /* 0x000000000e007343 */ /* 0x021fea0003c00000 */
.L_x_183:
        /* <DEDUP_REMOVED lines=19> */
.L_x_184:
[----:B------:R-:W0:Y:S02]  /*8ed0*/  LDC R0, c[0x0][0x28c] ;  /* 0x0000a300ff007b82 */ /* 0x000e240000000800 */
[----:B0-----:R-:W-:-:S13]  /*8ee0*/  ISETP.GE.AND P0, PT, R0, 0x1, PT ;  /* 0x000000010000780c */ /* 0x001fda0003f06270 */
[----:B------:R-:W-:Y:S05]  /*8ef0*/  @!P0 BRA `(.L_x_182) ;  /* 0x0000000000d48947 */ /* 0x000fea0003800000 */
[----:B------:R-:W-:Y:S02]  /*8f00*/  IMAD.SHL.U32 R19, R19, 0x80, RZ ;  /* 0x0000008013137824 */ /* 0x000fe400078e00ff */
[----:B------:R-:W-:Y:S02]  /*8f10*/  IMAD.SHL.U32 R22, R22, 0x40, RZ ;  /* 0x0000004016167824 */ /* 0x000fe400078e00ff */
[----:B------:R-:W-:Y:S02]  /*8f20*/  IMAD.MOV.U32 R7, RZ, RZ, RZ ;  /* 0x000000ffff077224 */ /* 0x000fe400078e00ff */
[----:B------:R-:W-:Y:S02]  /*8f30*/  IMAD.U32 R8, RZ, RZ, UR44 ;  /* 0x0000002cff087e24 */ /* 0x000fe4000f8e00ff */
[----:B------:R-:W-:Y:S02]  /*8f40*/  IMAD.MOV.U32 R0, RZ, RZ, R24 ;  /* 0x000000ffff007224 */ /* 0x000fe400078e0018 */
[----:B------:R-:W-:-:S07]  /*8f50*/  IMAD.MOV.U32 R4, RZ, RZ, R25 ;  /* 0x000000ffff047224 */ /* 0x000fce00078e0019 */
.L_x_188:
[----:B------:R-:W-:Y:S01]  /*8f60*/  IMAD R6, R4, 0x8, R27 ;  /* 0x0000000804067824 */ /* 0x000fe200078e021b */
[----:B------:R-:W-:Y:S02]  /*8f70*/  SHF.L.U32 R3, R0, 0x1f, RZ ;  /* 0x0000001f00037819 */ /* 0x000fe400000006ff */
[----:B------:R-:W-:Y:S02]  /*8f80*/  ISETP.NE.AND P1, PT, R23, RZ, PT ;  /* 0x000000ff1700720c */ /* 0x000fe40003f25270 */
[----:B------:R-:W0:Y:S11]  /*8f90*/  SYNCS.PHASECHK.TRANS64.TRYWAIT P0, [R6+URZ+0x48], R3 ;  /* 0x00004803060075a7 */ /* 0x000e36000800017f */
[----:B------:R-:W1:Y:S01]  /*8fa0*/  @!P1 LDC R5, c[0x0][0x500] ;  /* 0x00014000ff059b82 */ /* 0x000e620000000800 */
[----:B0-----:R-:W-:Y:S05]  /*8fb0*/  @!P0 BRA `(.L_x_185) ;  /* 0x0000001000948947 */ /* 0x001fea0003800000 */
.L_x_214:
[----:B------:R-:W-:Y:S01]  /*8fc0*/  ISETP.NE.AND P0, PT, R23, RZ, PT ;  /* 0x000000ff1700720c */ /* 0x000fe20003f05270 */
[----:B------:R-:W-:-:S04]  /*8fd0*/  UPRMT UR4, UR45, 0x9910, URZ ;  /* 0x000099102d047896 */ /* 0x000fc8000800003f */
[----:B------:R-:W-:-:S08]  /*8fe0*/  UISETP.NE.AND UP0, UPT, UR4, 0x2, UPT ;  /* 0x000000020400788c */ /* 0x000fd0000bf05270 */
[----:B-1----:R1:W-:Y:S01]  /*8ff0*/  @!P0 SYNCS.ARRIVE.TRANS64 RZ, [R6+URZ], R5 ;  /* 0x0000000506ff89a7 */ /* 0x0023e2000800003f */
[----:B------:R-:W-:-:S13]  /*9000*/  PLOP3.LUT P0, PT, PT, PT, UP0, 0x80, 0x0 ;  /* 0x000000000000781c */ /* 0x000fda0003f0f008 */
[----:B-1----:R-:W-:Y:S05]  /*9010*/  @P0 BRA `(.L_x_186) ;  /* 0x0000000000040947 */ /* 0x002fea0003800000 */
[----:B------:R-:W-:Y:S01]  /*9020*/  BPT.TRAP 0x1 ;  /* 0x000000040000795c */ /* 0x000fe20000300000 */
.L_x_186:
[----:B------:R-:W-:-:S13]  /*9030*/  ISETP.NE.AND P0, PT, R28, RZ, PT ;  /* 0x000000ff1c00720c */ /* 0x000fda0003f05270 */
[----:B------:R-:W-:Y:S05]  /*9040*/  @P0 BRA `(.L_x_187) ;  /* 0x0000000000040947 */ /* 0x000fea0003800000 */
[----:B------:R-:W-:Y:S01]  /*9050*/  BPT.TRAP 0x1 ;  /* 0x000000040000795c */ /* 0x000fe20000300000 */
.L_x_187:
[--C-:B0-----:R-:W-:Y:S01]  /*9060*/  IMAD R3, R4, 0x2000, R27.reuse ;  /* 0x0000200004037824 */ /* 0x101fe200078e021b */
[----:B------:R-:W-:Y:S01]  /*9070*/  R2UR UR17, R6 ;  /* 0x00000000061172ca */ /* 0x000fe200000e0000 */
[----:B------:R-:W-:Y:S01]  /*9080*/  IMAD R5, R4, 0x4000, R27 ;  /* 0x0000400004057824 */ /* 0x000fe200078e021b */
[----:B------:R-:W-:Y:S01]  /*9090*/  R2UR UR19, R7 ;  /* 0x00000000071372ca */ /* 0x000fe200000e0000 */
[----:B------:R-:W-:Y:S01]  /*90a0*/  VIADD R8, R8, 0xffffffff ;  /* 0xffffffff08087836 */ /* 0x000fe20000000000 */
[----:B------:R-:W-:Y:S01]  /*90b0*/  R2UR UR16, R3 ;  /* 0x00000000031072ca */ /* 0x000fe200000e0000 */
[----:B------:R-:W-:Y:S01]  /*90c0*/  UIADD3 UR4, UP0, UR36, 0xf0, URZ ;  /* 0x000000f024047890 */ /* 0x000fe2000ff1e03f */
[----:B------:R-:W-:Y:S01]  /*90d0*/  R2UR UR8, R5 ;  /* 0x00000000050872ca */ /* 0x000fe200000e0000 */
[----:B------:R-:W-:Y:S01]  /*90e0*/  UIADD3 UR14, UP1, UR36, 0x1f0, URZ ;  /* 0x000001f0240e7890 */ /* 0x000fe2000ff3e03f */
[----:B------:R-:W-:Y:S01]  /*90f0*/  R2UR UR20, R18 ;  /* 0x00000000121472ca */ /* 0x000fe200000e0000 */
[----:B------:R-:W-:Y:S01]  /*9100*/  UIADD3.X UR5, URZ, UR37, URZ, UP0, !UPT ;  /* 0x000000253f057290 */ /* 0x000fe200087fe43f */
[----:B------:R-:W-:Y:S01]  /*9110*/  R2UR UR18, R22 ;  /* 0x00000000161272ca */ /* 0x000fe200000e0000 */
[----:B------:R-:W-:Y:S01]  /*9120*/  VIADD R4, R4, 0x1 ;  /* 0x0000000104047836 */ /* 0x000fe20000000000 */
[----:B------:R-:W-:Y:S01]  /*9130*/  R2UR UR11, R19 ;  /* 0x00000000130b72ca */ /* 0x000fe200000e0000 */
[----:B------:R-:W-:Y:S01]  /*9140*/  UIADD3.X UR15, URZ, UR37, URZ, UP1, !UPT ;  /* 0x000000253f0f7290 */ /* 0x000fe20008ffe43f */
[----:B------:R-:W-:Y:S01]  /*9150*/  ISETP.GT.AND P1, PT, R8, 0x1, PT ;  /* 0x000000010800780c */ /* 0x000fe20003f24270 */
[----:B------:R-:W-:Y:S01]  /*9160*/  UMOV UR6, 0x0 ;  /* 0x0000000000067882 */ /* 0x000fe20000000000 */
[----:B------:R-:W-:Y:S01]  /*9170*/  ISETP.NE.AND P0, PT, R4, 0x9, PT ;  /* 0x000000090400780c */ /* 0x000fe20003f05270 */
[----:B------:R-:W-:Y:S01]  /*9180*/  UIADD3 UR16, UR16, 0x800, URZ ;  /* 0x0000080010107890 */ /* 0x000fe2000fffe03f */
[----:B------:R-:W-:Y:S01]  /*9190*/  VIADD R7, R7, 0x80 ;  /* 0x0000008007077836 */ /* 0x000fe20000000000 */
[----:B------:R-:W-:Y:S01]  /*91a0*/  UIADD3 UR8, UR8, 0x12800, URZ ;  /* 0x0001280008087890 */ /* 0x000fe2000fffe03f */
[----:B------:R-:W-:Y:S01]  /*91b0*/  SEL R3, RZ, 0x1, P0 ;  /* 0x00000001ff037807 */ /* 0x000fe20000000000 */
[----:B------:R-:W-:Y:S01]  /*91c0*/  UMOV UR7, 0x10000000 ;  /* 0x1000000000077882 */ /* 0x000fe20000000000 */
[----:B------:R-:W-:Y:S01]  /*91d0*/  UMOV UR9, UR17 ;  /* 0x0000001100097c82 */ /* 0x000fe20008000000 */
[----:B------:R-:W-:Y:S01]  /*91e0*/  UMOV UR10, UR19 ;  /* 0x00000013000a7c82 */ /* 0x000fe20008000000 */
[----:B------:R-:W-:Y:S01]  /*91f0*/  UMOV UR12, UR20 ;  /* 0x00000014000c7c82 */ /* 0x000fe20008000000 */
[----:B------:R-:W-:Y:S01]  /*9200*/  LOP3.LUT R0, R0, R3, RZ, 0x3c, !PT ;  /* 0x0000000300007212 */ /* 0x000fe200078e3cff */
[----:B------:R0:W-:Y:S01]  /*9210*/  UTMALDG.3D [UR16], [UR4], desc[UR6] ;  /* 0x00000610040075b4 */ /* 0x0001e20008011000 */
[----:B------:R-:W-:Y:S01]  /*9220*/  SEL R4, R4, RZ, P0 ;  /* 0x000000ff04047207 */ /* 0x000fe20000000000 */
[----:B------:R0:W-:Y:S02]  /*9230*/  UTMALDG.3D [UR8], [UR14], desc[UR6] ;  /* 0x000006080e0075b4 */ /* 0x0001e40008011000 */
[----:B0-----:R-:W-:Y:S05]  /*9240*/  @P1 BRA `(.L_x_188) ;  /* 0xfffffffc00441947 */ /* 0x001fea000383ffff */
.L_x_182:
[----:B------:R-:W-:Y:S05]  /*9250*/  BSYNC B6 ;  /* 0x0000000000067941 */ /* 0x000fea0003800000 */
.L_x_181:
[----:B------:R-:W-:Y:S01]  /*9260*/  LOP3.LUT P2, RZ, R26, 0xff, RZ, 0xc0, !PT ;  /* 0x000000ff1aff7812 */ /* 0x000fe2000784c0ff */
[----:B------:R-:W-:Y:S01]  /*9270*/  VIADD R0, R25, UR39 ;  /* 0x0000002719007c36 */ /* 0x000fe20008000000 */
[----:B------:R-:W-:Y:S01]  /*9280*/  ULDC.64 UR4, c[0x0][0x650] ;  /* 0x0001940000047ab9 */ /* 0x000fe20000000a00 */
[----:B------:R-:W-:Y:S01]  /*9290*/  IMAD.U32 R6, RZ, RZ, UR39 ;  /* 0x00000027ff067e24 */ /* 0x000fe2000f8e00ff */
[----:B------:R-:W-:Y:S01]  /*92a0*/  UISETP.GE.U32.AND UP0, UPT, UR39, 0x9, UPT ;  /* 0x000000092700788c */ /* 0x000fe2000bf06070 */
[----:B------:R-:W-:Y:S01]  /*92b0*/  BSSY B0, `(.L_x_189) ;  /* 0x000006a000007945 */ /* 0x000fe20003800000 */
[----:B------:R-:W-:Y:S01]  /*92c0*/  ISETP.GT.U32.AND P0, PT, R0, 0x8, PT ;  /* 0x000000080000780c */ /* 0x000fe20003f04070 */
[----:B------:R-:W-:Y:S01]  /*92d0*/  IMAD.MOV.U32 R22, RZ, RZ, -0x1 ;  /* 0xffffffffff167424 */ /* 0x000fe200078e00ff */
[----:B------:R-:W-:Y:S01]  /*92e0*/  PRMT R26, RZ, 0x7610, R26 ;  /* 0x00007610ff1a7816 */ /* 0x000fe2000000001a */
[----:B------:R-:W-:Y:S01]  /*92f0*/  IMAD.MOV.U32 R19, RZ, RZ, -0x1 ;  /* 0xffffffffff137424 */ /* 0x000fe200078e00ff */
[----:B------:R-:W-:Y:S01]  /*9300*/  ISETP.LT.U32.AND P0, PT, R6, 0x9, P0 ;  /* 0x000000090600780c */ /* 0x000fe20000701070 */
[----:B------:R-:W-:Y:S01]  /*9310*/  IMAD.MOV.U32 R18, RZ, RZ, -0x1 ;  /* 0xffffffffff127424 */ /* 0x000fe200078e00ff */
[----:B------:R-:W-:Y:S01]  /*9320*/  PLOP3.LUT P1, PT, PT, PT, UP0, 0x80, 0x0 ;  /* 0x000000000000781c */ /* 0x000fe20003f2f008 */
[----:B------:R-:W0:Y:S01]  /*9330*/  @P2 S2R R4, SR_CgaCtaId ;  /* 0x0000000000042919 */ /* 0x000e220000008800 */
[----:B------:R-:W-:-:S04]  /*9340*/  @P2 MOV R3, 0x400 ;  /* 0x0000040000032802 */ /* 0x000fc80000000f00 */
[----:B0-----:R-:W-:Y:S01]  /*9350*/  @P2 LEA R3, R4, R3, 0x18 ;  /* 0x0000000304032211 */ /* 0x001fe200078ec0ff */
[----:B------:R-:W-:-:S03]  /*9360*/  IMAD.WIDE.U32 R4, R0, 0x38e38e39, RZ ;  /* 0x38e38e3900047825 */ /* 0x000fc600078e00ff */
[----:B------:R0:W-:Y:S01]  /*9370*/  @P2 SYNCS.ARRIVE.TRANS64.A1T0 RZ, [R3+URZ+0xc8], RZ ;  /* 0x0000c8ff03ff29a7 */ /* 0x0001e2000810003f */
[----:B------:R-:W-:Y:S02]  /*9380*/  IADD3 R16, P2, R16, UR50, RZ ;  /* 0x0000003210107c10 */ /* 0x000fe4000ff5e0ff */
[----:B------:R-:W-:Y:S02]  /*9390*/  SHF.R.U32.HI R5, RZ, 0x1, R5 ;  /* 0x00000001ff057819 */ /* 0x000fe40000011605 */
[----:B------:R-:W-:Y:S02]  /*93a0*/  IADD3.X R17, R17, UR40, RZ, P2, !PT ;  /* 0x0000002811117c10 */ /* 0x000fe400097fe4ff */
[----:B0-----:R-:W-:Y:S01]  /*93b0*/  SEL R3, RZ, 0x1, !P0 ;  /* 0x00000001ff037807 */ /* 0x001fe20004000000 */
[----:B------:R-:W-:Y:S01]  /*93c0*/  IMAD R25, R5, -0x9, R0 ;  /* 0xfffffff705197824 */ /* 0x000fe200078e0200 */
[----:B------:R-:W-:Y:S02]  /*93d0*/  ISETP.GE.U32.AND P0, PT, R16, UR4, PT ;  /* 0x0000000410007c0c */ /* 0x000fe4000bf06070 */
[----:B------:R-:W-:-:S02]  /*93e0*/  LOP3.LUT R24, R24, R3, RZ, 0x3c, !PT ;  /* 0x0000000318187212 */ /* 0x000fc400078e3cff */
[----:B------:R-:W-:Y:S02]  /*93f0*/  ISETP.GE.U32.AND.EX P0, PT, R17, UR5, PT, P0 ;  /* 0x0000000511007c0c */ /* 0x000fe4000bf06100 */
[----:B------:R-:W-:Y:S02]  /*9400*/  @P1 LOP3.LUT R24, R24, 0x1, R5, 0x78, !PT ;  /* 0x0000000118181812 */ /* 0x000fe400078e7805 */
[----:B------:R-:W-:-:S09]  /*9410*/  PRMT R0, RZ, 0x7610, R0 ;  /* 0x00007610ff007816 */ /* 0x000fd20000000000 */
[----:B------:R-:W-:Y:S05]  /*9420*/  @P0 BRA `(.L_x_190) ;  /* 0x0000000400480947 */ /* 0x000fea0003800000 */
[----:B------:R-:W-:Y:S01]  /*9430*/  ULDC.64 UR4, c[0x0][0x628] ;  /* 0x00018a0000047ab9 */ /* 0x000fe20000000a00 */
[----:B------:R-:W0:Y:S01]  /*9440*/  S2R R3, SR_CTAID.X ;  /* 0x0000000000037919 */ /* 0x000e220000002500 */
[----:B------:R-:W-:Y:S01]  /*9450*/  ISETP.NE.U32.AND P0, PT, RZ, UR4, PT ;  /* 0x00000004ff007c0c */ /* 0x000fe2000bf05070 */
[----:B------:R-:W-:Y:S01]  /*9460*/  ULDC UR7, c[0x0][0x630] ;  /* 0x00018c0000077ab9 */ /* 0x000fe20000000800 */
[----:B------:R-:W-:Y:S01]  /*9470*/  IMAD.MOV.U32 R4, RZ, RZ, R16 ;  /* 0x000000ffff047224 */ /* 0x000fe200078e0010 */
[----:B------:R-:W1:Y:S01]  /*9480*/  S2R R0, SR_CTAID.Y ;  /* 0x0000000000007919 */ /* 0x000e620000002600 */
[----:B------:R-:W-:Y:S01]  /*9490*/  ISETP.NE.AND.EX P0, PT, RZ, UR5, PT, P0 ;  /* 0x00000005ff007c0c */ /* 0x000fe2000bf05300 */
[----:B------:R-:W-:-:S12]  /*94a0*/  IMAD.MOV.U32 R5, RZ, RZ, R17 ;  /* 0x000000ffff057224 */ /* 0x000fd800078e0011 */
[----:B------:R-:W-:Y:S05]  /*94b0*/  @!P0 BRA `(.L_x_191) ;  /* 0x0000000000288947 */ /* 0x000fea0003800000 */
[----:B------:R-:W-:Y:S02]  /*94c0*/  ULDC UR6, c[0x0][0x634] ;  /* 0x00018d0000067ab9 */ /* 0x000fe40000000800 */
[----:B------:R-:W-:-:S05]  /*94d0*/  IADD3 R9, P0, R16, UR6, RZ ;  /* 0x0000000610097c10 */ /* 0x000fca000ff1e0ff */
[----:B------:R-:W-:-:S04]  /*94e0*/  IMAD.X R11, RZ, RZ, R17, P0 ;  /* 0x000000ffff0b7224 */ /* 0x000fc800000e0611 */
[----:B------:R-:W-:-:S04]  /*94f0*/  IMAD.WIDE.U32 R6, R11, UR4, RZ ;  /* 0x000000040b067c25 */ /* 0x000fc8000f8e00ff */
[----:B------:R-:W-:-:S04]  /*9500*/  IMAD.WIDE.U32 R6, P0, R9, UR5, R6 ;  /* 0x0000000509067c25 */ /* 0x000fc8000f800006 */
[----:B------:R-:W-:-:S04]  /*9510*/  IMAD.WIDE.U32 R8, R9, UR4, RZ ;  /* 0x0000000409087c25 */ /* 0x000fc8000f8e00ff */
[----:B------:R-:W-:Y:S01]  /*9520*/  IMAD.X R5, RZ, RZ, RZ, P0 ;  /* 0x000000ffff057224 */ /* 0x000fe200000e06ff */
[----:B------:R-:W-:Y:S01]  /*9530*/  IADD3 RZ, P0, R9, R6, RZ ;  /* 0x0000000609ff7210 */ /* 0x000fe20007f1e0ff */
[----:B------:R-:W-:-:S04]  /*9540*/  IMAD.MOV.U32 R4, RZ, RZ, R7 ;  /* 0x000000ffff047224 */ /* 0x000fc800078e0007 */
[----:B------:R-:W-:-:S08]  /*9550*/  IMAD.WIDE.U32.X R4, R11, UR5, R4, P0 ;  /* 0x000000050b047c25 */ /* 0x000fd000080e0404 */
.L_x_191:
[--C-:B------:R-:W-:Y:S01]  /*9560*/  SHF.R.U64 R18, R4, UR7, R5.reuse ;  /* 0x0000000704127c19 */ /* 0x100fe20008001205 */
[----:B------:R-:W-:Y:S01]  /*9570*/  ULDC.64 UR4, c[0x0][0x620] ;  /* 0x0001880000047ab9 */ /* 0x000fe20000000a00 */
[----:B------:R-:W-:Y:S01]  /*9580*/  SHF.R.U32.HI R4, RZ, UR7, R5 ;  /* 0x00000007ff047c19 */ /* 0x000fe20008011605 */
[----:B------:R-:W-:Y:S01]  /*9590*/  ULDC.64 UR8, c[0x0][0x640] ;  /* 0x0001900000087ab9 */ /* 0x000fe20000000a00 */
[----:B------:R-:W-:Y:S01]  /*95a0*/  IADD3 R7, P0, RZ, -R18, RZ ;  /* 0x80000012ff077210 */ /* 0x000fe20007f1e0ff */
[----:B------:R-:W2:Y:S01]  /*95b0*/  LDC R13, c[0x0][0x148] ;  /* 0x00005200ff0d7b82 */ /* 0x000ea20000000800 */
[----:B0-----:R-:W-:Y:S01]  /*95c0*/  I2FP.F32.U32 R8, R3 ;  /* 0x0000000300087245 */ /* 0x001fe20000201000 */
[----:B------:R-:W-:Y:S02]  /*95d0*/  ULDC UR6, c[0x0][0x608] ;  /* 0x0001820000067ab9 */ /* 0x000fe40000000800 */
[----:B------:R-:W-:Y:S01]  /*95e0*/  IMAD.X R4, RZ, RZ, ~R4, P0 ;  /* 0x000000ffff047224 */ /* 0x000fe200000e0e04 */
[----:B------:R-:W-:-:S03]  /*95f0*/  ISETP.NE.U32.AND P0, PT, RZ, UR8, PT ;  /* 0x00000008ff007c0c */ /* 0x000fc6000bf05070 */
[----:B------:R-:W-:Y:S01]  /*9600*/  IMAD R6, R4, UR4, RZ ;  /* 0x0000000404067c24 */ /* 0x000fe2000f8e02ff */
[----:B------:R-:W-:Y:S01]  /*9610*/  ISETP.NE.AND.EX P0, PT, RZ, UR9, PT, P0 ;  /* 0x00000009ff007c0c */ /* 0x000fe2000bf05300 */
[----:B------:R-:W-:Y:S01]  /*9620*/  IMAD.WIDE.U32 R4, R7, UR4, R16 ;  /* 0x0000000407047c25 */ /* 0x000fe2000f8e0010 */
[----:B------:R-:W-:-:S03]  /*9630*/  ULDC UR4, c[0x0][0x150] ;  /* 0x0000540000047ab9 */ /* 0x000fc60000000800 */
[----:B------:R-:W-:Y:S01]  /*9640*/  FMUL R8, R8, UR4 ;  /* 0x0000000408087c20 */ /* 0x000fe20008400000 */
[----:B------:R-:W-:Y:S01]  /*9650*/  IMAD R7, R7, UR5, R6 ;  /* 0x0000000507077c24 */ /* 0x000fe2000f8e0206 */
[----:B------:R-:W-:Y:S01]  /*9660*/  ULDC UR4, c[0x0][0x618] ;  /* 0x0001860000047ab9 */ /* 0x000fe20000000800 */
[----:B------:R-:W0:Y:S01]  /*9670*/  LDC R6, c[0x0][0x144] ;  /* 0x00005100ff067b82 */ /* 0x000e220000000800 */
[----:B------:R-:W-:Y:S01]  /*9680*/  ULDC UR5, c[0x0][0x154] ;  /* 0x0000550000057ab9 */ /* 0x000fe20000000800 */
[----:B------:R-:W-:Y:S01]  /*9690*/  IMAD.IADD R5, R5, 0x1, R7 ;  /* 0x0000000105057824 */ /* 0x000fe200078e0207 */
[----:B------:R-:W3:Y:S04]  /*96a0*/  F2I.U32.TRUNC.NTZ R8, R8 ;  /* 0x0000000800087305 */ /* 0x000ee8000020f000 */
[----:B------:R-:W-:-:S02]  /*96b0*/  SHF.R.U64 R10, R4, UR4, R5 ;  /* 0x00000004040a7c19 */ /* 0x000fc40008001205 */
[----:B-1----:R-:W-:Y:S02]  /*96c0*/  I2FP.F32.U32 R4, R0 ;  /* 0x0000000000047245 */ /* 0x002fe40000201000 */
[----:B------:R-:W-:Y:S01]  /*96d0*/  SHF.R.U32.HI R5, RZ, UR4, R5 ;  /* 0x00000004ff057c19 */ /* 0x000fe20008011605 */
[----:B------:R-:W-:Y:S02]  /*96e0*/  ULDC UR4, c[0x0][0x658] ;  /* 0x0001960000047ab9 */ /* 0x000fe40000000800 */
[----:B------:R-:W-:Y:S01]  /*96f0*/  FMUL R7, R4, UR5 ;  /* 0x0000000504077c20 */ /* 0x000fe20008400000 */
[--C-:B------:R-:W-:Y:S02]  /*9700*/  SHF.R.U64 R12, R10, UR6, R5.reuse ;  /* 0x000000060a0c7c19 */ /* 0x100fe40008001205 */
[----:B------:R-:W-:Y:S01]  /*9710*/  SHF.R.U32.HI R5, RZ, UR6, R5 ;  /* 0x00000006ff057c19 */ /* 0x000fe20008011605 */
[----:B------:R1:W4:Y:S01]  /*9720*/  F2I.U32.TRUNC.NTZ R14, R7 ;  /* 0x00000007000e7305 */ /* 0x000322000020f000 */
[----:B---3--:R-:W-:-:S02]  /*9730*/  IMAD.MOV R8, RZ, RZ, -R8 ;  /* 0x000000ffff087224 */ /* 0x008fc400078e0a08 */
[--C-:B------:R-:W-:Y:S02]  /*9740*/  SHF.R.U64 R11, R12, UR4, R5.reuse ;  /* 0x000000040c0b7c19 */ /* 0x100fe40008001205 */
[----:B------:R-:W-:Y:S01]  /*9750*/  SHF.R.U32.HI R5, RZ, UR4, R5 ;  /* 0x00000004ff057c19 */ /* 0x000fe20008011605 */
[----:B0-----:R-:W-:Y:S02]  /*9760*/  IMAD R3, R6, R8, R3 ;  /* 0x0000000806037224 */ /* 0x001fe400078e0203 */
[----:B------:R-:W-:Y:S01]  /*9770*/  IMAD.MOV.U32 R4, RZ, RZ, R11 ;  /* 0x000000ffff047224 */ /* 0x000fe200078e000b */
[----:B-12-4-:R-:W-:Y:S06]  /*9780*/  @!P0 BRA `(.L_x_192) ;  /* 0x0000000000288947 */ /* 0x016fec0003800000 */
        /* <DEDUP_REMOVED lines=10> */
.L_x_192:
[----:B------:R-:W-:Y:S01]  /*9830*/  ISETP.NE.AND P0, PT, R2, 0x1, PT ;  /* 0x000000010200780c */ /* 0x000fe20003f05270 */
[----:B------:R-:W-:Y:S01]  /*9840*/  ULDC UR4, c[0x0][0x648] ;  /* 0x0001920000047ab9 */ /* 0x000fe20000000800 */
[----:B------:R-:W-:Y:S01]  /*9850*/  IMAD.MOV R14, RZ, RZ, -R14 ;  /* 0x000000ffff0e7224 */ /* 0x000fe200078e0a0e */
[----:B------:R-:W-:Y:S01]  /*9860*/  SHF.R.U64 R5, R4, UR4, R5 ;  /* 0x0000000404057c19 */ /* 0x000fe20008001205 */
[----:B------:R-:W-:Y:S01]  /*9870*/  ULDC UR4, c[0x0][0x638] ;  /* 0x00018e0000047ab9 */ /* 0x000fe20000000800 */
[----:B------:R-:W-:Y:S01]  /*9880*/  LOP3.LUT R12, R12, UR43, RZ, 0xc0, !PT ;  /* 0x0000002b0c0c7c12 */ /* 0x000fe2000f8ec0ff */
[----:B------:R-:W-:Y:S01]  /*9890*/  ULDC UR5, c[0x0][0x610] ;  /* 0x0001840000057ab9 */ /* 0x000fe20000000800 */
[----:B------:R-:W-:-:S03]  /*98a0*/  LOP3.LUT R22, R10, UR41, RZ, 0xc0, !PT ;  /* 0x000000290a167c12 */ /* 0x000fc6000f8ec0ff */
[----:B------:R-:W-:-:S03]  /*98b0*/  IMAD R12, R5, UR42, R12 ;  /* 0x0000002a050c7c24 */ /* 0x000fc6000f8e020c */
[----:B------:R-:W-:Y:S02]  /*98c0*/  @P0 IMAD R3, R13, R14, R0 ;  /* 0x0000000e0d030224 */ /* 0x000fe400078e0200 */
[----:B------:R-:W-:Y:S02]  /*98d0*/  IMAD.MOV R0, RZ, RZ, -R5 ;  /* 0x000000ffff007224 */ /* 0x000fe400078e0a05 */
[----:B------:R-:W-:Y:S02]  /*98e0*/  IMAD R3, R12, UR5, R3 ;  /* 0x000000050c037c24 */ /* 0x000fe4000f8e0203 */
[----:B------:R-:W-:Y:S01]  /*98f0*/  IMAD R11, R0, UR4, R11 ;  /* 0x00000004000b7c24 */ /* 0x000fe2000f8e020b */
[----:B------:R-:W-:Y:S01]  /*9900*/  ULDC UR4, c[0x0][0x600] ;  /* 0x0001800000047ab9 */ /* 0x000fe20000000800 */
[----:B------:R-:W-:Y:S02]  /*9910*/  IMAD.MOV.U32 R0, RZ, RZ, 0x1 ;  /* 0x00000001ff007424 */ /* 0x000fe400078e00ff */
[----:B------:R-:W-:-:S05]  /*9920*/  IMAD R22, R11, UR4, R22 ;  /* 0x000000040b167c24 */ /* 0x000fca000f8e0216 */
[----:B------:R-:W-:Y:S02]  /*9930*/  SEL R19, R22, R3, !P0 ;  /* 0x0000000316137207 */ /* 0x000fe40004000000 */
[----:B------:R-:W-:-:S07]  /*9940*/  SEL R22, R3, R22, !P0 ;  /* 0x0000001603167207 */ /* 0x000fce0004000000 */
.L_x_190:
[----:B------:R-:W-:Y:S05]  /*9950*/  BSYNC B0 ;  /* 0x0000000000007941 */ /* 0x000fea0003800000 */
.L_x_189:
[----:B------:R-:W-:-:S13]  /*9960*/  LOP3.LUT P0, RZ, R0, 0xff, RZ, 0xc0, !PT ;  /* 0x000000ff00ff7812 */ /* 0x000fda000780c0ff */
[----:B------:R-:W-:Y:S05]  /*9970*/  @P0 BRA `(.L_x_193) ;  /* 0xfffffff0009c0947 */ /* 0x000fea000383ffff */
[----:B------:R-:W-:Y:S05]  /*9980*/  BSYNC B7 ;  /* 0x0000000000077941 */ /* 0x000fea0003800000 */
.L_x_179:
[----:B------:R-:W-:-:S03]  /*9990*/  UMOV UR4, 0xffffffff ;  /* 0xffffffff00047882 */ /* 0x000fc60000000000 */
[----:B------:R-:W-:Y:S05]  /*99a0*/  BRA.DIV UR4, `(.L_x_194) ;  /* 0x0000000a042c7947 */ /* 0x000fea000b800000 */
[----:B------:R-:W-:-:S13]  /*99b0*/  ELECT P6, URZ, PT ;  /* 0x00000000003f782f */ /* 0x000fda00038c0000 */
.L_x_217:
[----:B------:R-:W-:Y:S04]  /*99c0*/  BSSY B0, `(.L_x_195) ;  /* 0x0000059000007945 */ /* 0x000fe80003800000 */
[----:B------:R-:W-:Y:S05]  /*99d0*/  @!P6 BRA `(.L_x_196) ;  /* 0x00000004005ce947 */ /* 0x000fea0003800000 */
[----:B------:R-:W-:-:S04]  /*99e0*/  ULOP3.LUT UR4, UR38, 0x2, URZ, 0xfc, !UPT ;  /* 0x0000000226047892 */ /* 0x000fc8000f8efc3f */
[----:B------:R-:W-:-:S06]  /*99f0*/  UISETP.NE.AND UP0, UPT, UR4, 0x3, UPT ;  /* 0x000000030400788c */ /* 0x000fcc000bf05270 */
[----:B------:R-:W-:-:S13]  /*9a00*/  PLOP3.LUT P0, PT, PT, PT, UP0, 0x80, 0x0 ;  /* 0x000000000000781c */ /* 0x000fda0003f0f008 */
[----:B------:R-:W-:Y:S05]  /*9a10*/  @!P0 BRA `(.L_x_197) ;  /* 0x0000000000048947 */ /* 0x000fea0003800000 */
[----:B------:R-:W-:Y:S01]  /*9a20*/  BPT.TRAP 0x1 ;  /* 0x000000040000795c */ /* 0x000fe20000300000 */
.L_x_197:
[----:B------:R-:W0:Y:S01]  /*9a30*/  S2R R3, SR_CgaCtaId ;  /* 0x0000000000037919 */ /* 0x000e220000008800 */
[----:B------:R-:W-:Y:S02]  /*9a40*/  MOV R0, 0x400 ;  /* 0x0000040000007802 */ /* 0x000fe40000000f00 */
[----:B------:R-:W-:Y:S02]  /*9a50*/  SHF.L.U32 R2, R24, 0x1f, RZ ;  /* 0x0000001f18027819 */ /* 0x000fe400000006ff */
[----:B0-----:R-:W-:-:S05]  /*9a60*/  LEA R0, R3, R0, 0x18 ;  /* 0x0000000003007211 */ /* 0x001fca00078ec0ff */
[----:B------:R-:W-:-:S04]  /*9a70*/  VIADD R0, R0, 0x48 ;  /* 0x0000004800007836 */ /* 0x000fc80000000000 */
[C---:B------:R-:W-:Y:S02]  /*9a80*/  IMAD R5, R25.reuse, 0x8, R0 ;  /* 0x0000000819057824 */ /* 0x040fe400078e0200 */
[----:B------:R-:W-:Y:S02]  /*9a90*/  VIADD R25, R25, 0x1 ;  /* 0x0000000119197836 */ /* 0x000fe40000000000 */
[----:B------:R-:W0:Y:S03]  /*9aa0*/  SYNCS.PHASECHK.TRANS64.TRYWAIT P0, [R5+URZ], R2 ;  /* 0x00000002050075a7 */ /* 0x000e26000800017f */
[----:B------:R-:W-:-:S04]  /*9ab0*/  ISETP.NE.AND P1, PT, R25, 0x9, PT ;  /* 0x000000091900780c */ /* 0x000fc80003f25270 */
[----:B------:R-:W-:Y:S02]  /*9ac0*/  SEL R3, RZ, 0x1, P1 ;  /* 0x00000001ff037807 */ /* 0x000fe40000800000 */
[----:B------:R-:W-:Y:S02]  /*9ad0*/  SEL R25, R25, RZ, P1 ;  /* 0x000000ff19197207 */ /* 0x000fe40000800000 */
[----:B------:R-:W-:-:S03]  /*9ae0*/  LOP3.LUT R24, R24, R3, RZ, 0x3c, !PT ;  /* 0x0000000318187212 */ /* 0x000fc600078e3cff */
[----:B------:R-:W-:Y:S01]  /*9af0*/  IMAD R7, R25, 0x8, R0 ;  /* 0x0000000819077824 */ /* 0x000fe200078e0200 */
[----:B------:R-:W-:Y:S01]  /*9b00*/  SHF.L.U32 R4, R24, 0x1f, RZ ;  /* 0x0000001f18047819 */ /* 0x000fe200000006ff */
[----:B0-----:R-:W-:Y:S06]  /*9b10*/  @!P0 BRA `(.L_x_198) ;  /* 0x0000000400f08947 */ /* 0x001fec0003800000 */
.L_x_218:
[----:B------:R-:W1:Y:S01]  /*9b20*/  SYNCS.PHASECHK.TRANS64.TRYWAIT P0, [R7+URZ], R4 ;  /* 0x00000004070075a7 */ /* 0x000e62000800017f */
[----:B0-----:R-:W-:-:S05]  /*9b30*/  VIADD R2, R25, 0x1 ;  /* 0x0000000119027836 */ /* 0x001fca0000000000 */
[----:B------:R-:W-:-:S04]  /*9b40*/  ISETP.NE.AND P1, PT, R2, 0x9, PT ;  /* 0x000000090200780c */ /* 0x000fc80003f25270 */
[----:B------:R-:W-:Y:S02]  /*9b50*/  SEL R3, RZ, 0x1, P1 ;  /* 0x00000001ff037807 */ /* 0x000fe40000800000 */
[----:B------:R-:W-:Y:S02]  /*9b60*/  SEL R9, R2, RZ, P1 ;  /* 0x000000ff02097207 */ /* 0x000fe40000800000 */
[----:B------:R-:W-:-:S03]  /*9b70*/  LOP3.LUT R24, R24, R3, RZ, 0x3c, !PT ;  /* 0x0000000318187212 */ /* 0x000fc600078e3cff */
[----:B------:R-:W-:Y:S01]  /*9b80*/  IMAD R6, R9, 0x8, R0 ;  /* 0x0000000809067824 */ /* 0x000fe200078e0200 */
[----:B------:R-:W-:Y:S01]  /*9b90*/  SHF.L.U32 R5, R24, 0x1f, RZ ;  /* 0x0000001f18057819 */ /* 0x000fe200000006ff */
[----:B-1----:R-:W-:Y:S06]  /*9ba0*/  @!P0 BRA `(.L_x_199) ;  /* 0x0000000400e08947 */ /* 0x002fec0003800000 */
.L_x_219:
[----:B------:R-:W1:Y:S01]  /*9bb0*/  SYNCS.PHASECHK.TRANS64.TRYWAIT P0, [R6+URZ], R5 ;  /* 0x00000005060075a7 */ /* 0x000e62000800017f */
[----:B------:R-:W-:-:S05]  /*9bc0*/  VIADD R2, R9, 0x1 ;  /* 0x0000000109027836 */ /* 0x000fca0000000000 */
[----:B------:R-:W-:-:S04]  /*9bd0*/  ISETP.NE.AND P1, PT, R2, 0x9, PT ;  /* 0x000000090200780c */ /* 0x000fc80003f25270 */
[----:B------:R-:W-:Y:S02]  /*9be0*/  SEL R3, RZ, 0x1, P1 ;  /* 0x00000001ff037807 */ /* 0x000fe40000800000 */
[----:B0-----:R-:W-:Y:S02]  /*9bf0*/  SEL R7, R2, RZ, P1 ;  /* 0x000000ff02077207 */ /* 0x001fe40000800000 */
[----:B------:R-:W-:-:S03]  /*9c00*/  LOP3.LUT R24, R24, R3, RZ, 0x3c, !PT ;  /* 0x0000000318187212 */ /* 0x000fc600078e3cff */
[----:B------:R-:W-:Y:S01]  /*9c10*/  IMAD R9, R7, 0x8, R0 ;  /* 0x0000000807097824 */ /* 0x000fe200078e0200 */
[----:B------:R-:W-:Y:S01]  /*9c20*/  SHF.L.U32 R4, R24, 0x1f, RZ ;  /* 0x0000001f18047819 */ /* 0x000fe200000006ff */
[----:B-1----:R-:W-:Y:S06]  /*9c30*/  @!P0 BRA `(.L_x_200) ;  /* 0x0000000400d08947 */ /* 0x002fec0003800000 */
.L_x_220:
[----:B------:R-:W1:Y:S01]  /*9c40*/  SYNCS.PHASECHK.TRANS64.TRYWAIT P0, [R9+URZ], R4 ;  /* 0x00000004090075a7 */ /* 0x000e62000800017f */
[----:B------:R-:W-:-:S05]  /*9c50*/  VIADD R2, R7, 0x1 ;  /* 0x0000000107027836 */ /* 0x000fca0000000000 */
[----:B------:R-:W-:-:S04]  /*9c60*/  ISETP.NE.AND P1, PT, R2, 0x9, PT ;  /* 0x000000090200780c */ /* 0x000fc80003f25270 */
[----:B------:R-:W-:Y:S02]  /*9c70*/  SEL R3, RZ, 0x1, P1 ;  /* 0x00000001ff037807 */ /* 0x000fe40000800000 */
[----:B------:R-:W-:Y:S02]  /*9c80*/  SEL R7, R2, RZ, P1 ;  /* 0x000000ff02077207 */ /* 0x000fe40000800000 */
[----:B------:R-:W-:-:S03]  /*9c90*/  LOP3.LUT R24, R24, R3, RZ, 0x3c, !PT ;  /* 0x0000000318187212 */ /* 0x000fc600078e3cff */
[----:B0-----:R-:W-:Y:S01]  /*9ca0*/  IMAD R6, R7, 0x8, R0 ;  /* 0x0000000807067824 */ /* 0x001fe200078e0200 */
[----:B------:R-:W-:Y:S01]  /*9cb0*/  SHF.L.U32 R5, R24, 0x1f, RZ ;  /* 0x0000001f18057819 */ /* 0x000fe200000006ff */
[----:B-1----:R-:W-:Y:S06]  /*9cc0*/  @!P0 BRA `(.L_x_201) ;  /* 0x0000000400c08947 */ /* 0x002fec0003800000 */
.L_x_221:
        /* <DEDUP_REMOVED lines=9> */
.L_x_222:
[----:B------:R-:W1:Y:S01]  /*9d60*/  SYNCS.PHASECHK.TRANS64.TRYWAIT P0, [R9+URZ], R4 ;  /* 0x00000004090075a7 */ /* 0x000e62000800017f */
[----:B------:R-:W-:-:S05]  /*9d70*/  VIADD R2, R7, 0x1 ;  /* 0x0000000107027836 */ /* 0x000fca0000000000 */
[----:B------:R-:W-:-:S04]  /*9d80*/  ISETP.NE.AND P1, PT, R2, 0x9, PT ;  /* 0x000000090200780c */ /* 0x000fc80003f25270 */
[----:B------:R-:W-:Y:S02]  /*9d90*/  SEL R3, RZ, 0x1, P1 ;  /* 0x00000001ff037807 */ /* 0x000fe40000800000 */
[----:B------:R-:W-:Y:S02]  /*9da0*/  SEL R7, R2, RZ, P1 ;  /* 0x000000ff02077207 */ /* 0x000fe40000800000 */
[----:B------:R-:W-:-:S03]  /*9db0*/  LOP3.LUT R24, R24, R3, RZ, 0x3c, !PT ;  /* 0x0000000318187212 */ /* 0x000fc600078e3cff */
[----:B------:R-:W-:Y:S01]  /*9dc0*/  IMAD R8, R7, 0x8, R0 ;  /* 0x0000000807087824 */ /* 0x000fe200078e0200 */
[----:B0-----:R-:W-:Y:S01]  /*9dd0*/  SHF.L.U32 R5, R24, 0x1f, RZ ;  /* 0x0000001f18057819 */ /* 0x001fe200000006ff */
[----:B-1----:R-:W-:Y:S06]  /*9de0*/  @!P0 BRA `(.L_x_203) ;  /* 0x0000000400a08947 */ /* 0x002fec0003800000 */
.L_x_223:
[----:B------:R-:W1:Y:S01]  /*9df0*/  SYNCS.PHASECHK.TRANS64.TRYWAIT P0, [R8+URZ], R5 ;  /* 0x00000005080075a7 */ /* 0x000e62000800017f */
[----:B------:R-:W-:-:S05]  /*9e00*/  VIADD R2, R7, 0x1 ;  /* 0x0000000107027836 */ /* 0x000fca0000000000 */
[----:B------:R-:W-:-:S04]  /*9e10*/  ISETP.NE.AND P1, PT, R2, 0x9, PT ;  /* 0x000000090200780c */ /* 0x000fc80003f25270 */
[----:B------:R-:W-:Y:S02]  /*9e20*/  SEL R3, RZ, 0x1, P1 ;  /* 0x00000001ff037807 */ /* 0x000fe40000800000 */
[----:B------:R-:W-:Y:S02]  /*9e30*/  SEL R7, R2, RZ, P1 ;  /* 0x000000ff02077207 */ /* 0x000fe40000800000 */
[----:B0-----:R-:W-:-:S03]  /*9e40*/  LOP3.LUT R9, R24, R3, RZ, 0x3c, !PT ;  /* 0x0000000318097212 */ /* 0x001fc600078e3cff */
[----:B------:R-:W-:Y:S01]  /*9e50*/  IMAD R11, R7, 0x8, R0 ;  /* 0x00000008070b7824 */ /* 0x000fe200078e0200 */
[----:B------:R-:W-:Y:S01]  /*9e60*/  SHF.L.U32 R6, R9, 0x1f, RZ ;  /* 0x0000001f09067819 */ /* 0x000fe200000006ff */
[----:B-1----:R-:W-:Y:S06]  /*9e70*/  @!P0 BRA `(.L_x_204) ;  /* 0x0000000400908947 */ /* 0x002fec0003800000 */
.L_x_224:
[----:B------:R-:W1:Y:S01]  /*9e80*/  SYNCS.PHASECHK.TRANS64.TRYWAIT P0, [R11+URZ], R6 ;  /* 0x000000060b0075a7 */ /* 0x000e62000800017f */
[----:B------:R-:W-:-:S05]  /*9e90*/  VIADD R2, R7, 0x1 ;  /* 0x0000000107027836 */ /* 0x000fca0000000000 */
[----:B------:R-:W-:-:S04]  /*9ea0*/  ISETP.NE.AND P1, PT, R2, 0x9, PT ;  /* 0x000000090200780c */ /* 0x000fc80003f25270 */
[----:B------:R-:W-:Y:S02]  /*9eb0*/  SEL R4, RZ, 0x1, P1 ;  /* 0x00000001ff047807 */ /* 0x000fe40000800000 */
[----:B------:R-:W-:Y:S02]  /*9ec0*/  SEL R3, R2, RZ, P1 ;  /* 0x000000ff02037207 */ /* 0x000fe40000800000 */
[----:B------:R-:W-:Y:S01]  /*9ed0*/  LOP3.LUT R4, R9, R4, RZ, 0x3c, !PT ;  /* 0x0000000409047212 */ /* 0x000fe200078e3cff */
[----:B-1----:R-:W-:Y:S06]  /*9ee0*/  @!P0 BRA `(.L_x_205) ;  /* 0x0000000400888947 */ /* 0x002fec0003800000 */
.L_x_225:
[----:B------:R-:W-:Y:S01]  /*9ef0*/  IMAD R3, R3, 0x8, R0 ;  /* 0x0000000803037824 */ /* 0x000fe200078e0200 */
[----:B------:R-:W-:-:S07]  /*9f00*/  SHF.L.U32 R0, R4, 0x1f, RZ ;  /* 0x0000001f04007819 */ /* 0x000fce00000006ff */
.L_x_206:
[----:B--2---:R2:W3:Y:S02]  /*9f10*/  SYNCS.PHASECHK.TRANS64.TRYWAIT P0, [R3+URZ], R0 ;  /* 0x00000000030075a7 */ /* 0x0044e4000800017f */
[----:B---3--:R-:W-:Y:S05]  /*9f20*/  @!P0 NANOSLEEP.SYNCS 0x989680 ;  /* 0x009896800000895d */ /* 0x008fea0003900000 */
[----:B------:R-:W3:Y:S02]  /*9f30*/  @!P0 SYNCS.PHASECHK.TRANS64 P0, [R3+URZ], R0 ;  /* 0x00000000030085a7 */ /* 0x000ee4000800007f */
[----:B---3--:R-:W-:Y:S05]  /*9f40*/  @!P0 BRA `(.L_x_206) ;  /* 0xfffffffc00f08947 */ /* 0x008fea000383ffff */
.L_x_196:
[----:B------:R-:W-:Y:S05]  /*9f50*/  BSYNC B0 ;  /* 0x0000000000007941 */ /* 0x000fea0003800000 */
.L_x_195:
[----:B------:R-:W-:Y:S05]  /*9f60*/  EXIT ;  /* 0x000000000000794d */ /* 0x000fea0003800000 */
.L_x_16:
[----:B0-----:R-:W-:-:S04]  /*9f70*/  IMAD.U32 R3, RZ, RZ, UR46 ;  /* 0x0000002eff037e24 */ /* 0x001fc8000f8e00ff */
[----:B------:R0:W1:Y:S03]  /*9f80*/  SYNCS.PHASECHK.TRANS64.TRYWAIT P0, [R3+URZ+-0x8], R0 ;  /* 0xfffff800030075a7 */ /* 0x000066000800017f */
[----:B-1----:R-:W-:Y:S05]  /*9f90*/  @!P0 NANOSLEEP.SYNCS 0x989680 ;  /* 0x009896800000895d */ /* 0x002fea0003900000 */
[----:B------:R-:W1:Y:S02]  /*9fa0*/  @!P0 SYNCS.PHASECHK.TRANS64 P0, [R3+URZ+-0x8], R0 ;  /* 0xfffff800030085a7 */ /* 0x000e64000800007f */
[----:B-1----:R-:W-:Y:S05]  /*9fb0*/  @!P0 BRA `(.L_x_16) ;  /* 0xfffffffc00ec8947 */ /* 0x002fea000383ffff */
[----:B------:R-:W-:Y:S05]  /*9fc0*/  BRA `(.L_x_207) ;  /* 0xffffff7400b87947 */ /* 0x000fea000383ffff */
.L_x_20:
[----:B------:R-:W-:Y:S01]  /*9fd0*/  CS2R R12, SRZ ;  /* 0x00000000000c7805 */ /* 0x000fe2000001ff00 */
[----:B------:R-:W-:Y:S02]  /*9fe0*/  IMAD.MOV.U32 R11, RZ, RZ, 0x1f ;  /* 0x0000001fff0b7424 */ /* 0x000fe400078e00ff */
[----:B------:R-:W-:-:S07]  /*9ff0*/  IMAD.MOV.U32 R15, RZ, RZ, -0x1 ;  /* 0xffffffffff0f7424 */ /* 0x000fce00078e00ff */
[----:B-----5:R-:W-:Y:S05]  /*a000*/  WARPSYNC.COLLECTIVE R15, `(.L_x_208) ;  /* 0x000000000f087348 */ /* 0x020fea0003c00000 */
[----:B------:R0:W1:Y:S02]  /*a010*/  SHFL.IDX P6, R14, R13, R12, R11 ;  /* 0x0000000c0d0e7389 */ /* 0x00006400000c000b */
[----:B01---5:R-:W-:Y:S01]  /*a020*/  ENDCOLLECTIVE ;  /* 0x000000000000791b */ /* 0x023fe20003800000 */
.L_x_208:
[----:B------:R-:W-:Y:S05]  /*a030*/  BRA `(.L_x_209) ;  /* 0xffffff78008c7947 */ /* 0x000fea000383ffff */
.L_x_24:
[----:B-1----:R1:W2:Y:S02]  /*a040*/  SYNCS.PHASECHK.TRANS64.TRYWAIT P1, [R3+URZ], R0 ;  /* 0x00000000030075a7 */ /* 0x0022a4000802017f */
[----:B--2---:R-:W-:Y:S05]  /*a050*/  @!P1 NANOSLEEP.SYNCS 0x989680 ;  /* 0x009896800000995d */ /* 0x004fea0003900000 */
[----:B------:R-:W2:Y:S02]  /*a060*/  @!P1 SYNCS.PHASECHK.TRANS64 P1, [R3+URZ], R0 ;  /* 0x00000000030095a7 */ /* 0x000ea4000802007f */
[----:B--2---:R-:W-:Y:S05]  /*a070*/  @!P1 BRA `(.L_x_24) ;  /* 0xfffffffc00f09947 */ /* 0x004fea000383ffff */
[----:B------:R-:W-:Y:S05]  /*a080*/  BRA `(.L_x_23) ;  /* 0xffffff7800a87947 */ /* 0x000fea000383ffff */
.L_x_29:
[----:B0-----:R0:W1:Y:S02]  /*a090*/  SYNCS.PHASECHK.TRANS64.TRYWAIT P1, [R3+URZ], R114 ;  /* 0x00000072030075a7 */ /* 0x001064000802017f */
[----:B-1----:R-:W-:Y:S05]  /*a0a0*/  @!P1 NANOSLEEP.SYNCS 0x989680 ;  /* 0x009896800000995d */ /* 0x002fea0003900000 */
[----:B------:R-:W1:Y:S02]  /*a0b0*/  @!P1 SYNCS.PHASECHK.TRANS64 P1, [R3+URZ], R114 ;  /* 0x00000072030095a7 */ /* 0x000e64000802007f */
[----:B-1----:R-:W-:Y:S05]  /*a0c0*/  @!P1 BRA `(.L_x_29) ;  /* 0xfffffffc00f09947 */ /* 0x002fea000383ffff */
[----:B------:R-:W-:Y:S05]  /*a0d0*/  BRA `(.L_x_28) ;  /* 0xffffff8400287947 */ /* 0x000fea000383ffff */
.L_x_37:
[----:B0-----:R0:W1:Y:S02]  /*a0e0*/  SYNCS.PHASECHK.TRANS64.TRYWAIT P1, [R15+URZ], R114 ;  /* 0x000000720f0075a7 */ /* 0x001064000802017f */
[----:B-1----:R-:W-:Y:S05]  /*a0f0*/  @!P1 NANOSLEEP.SYNCS 0x989680 ;  /* 0x009896800000995d */ /* 0x002fea0003900000 */
[----:B------:R-:W1:Y:S02]  /*a100*/  @!P1 SYNCS.PHASECHK.TRANS64 P1, [R15+URZ], R114 ;  /* 0x000000720f0095a7 */ /* 0x000e64000802007f */
[----:B-1----:R-:W-:Y:S05]  /*a110*/  @!P1 BRA `(.L_x_37) ;  /* 0xfffffffc00f09947 */ /* 0x002fea000383ffff */
[----:B------:R-:W-:Y:S05]  /*a120*/  BRA `(.L_x_36) ;  /* 0xffffff8c00c07947 */ /* 0x000fea000383ffff */
.L_x_43:
[----:B0-----:R-:W-:-:S04]  /*a130*/  IMAD.U32 R4, RZ, RZ, UR46 ;  /* 0x0000002eff047e24 */ /* 0x001fc8000f8e00ff */
[----:B------:R0:W1:Y:S03]  /*a140*/  SYNCS.PHASECHK.TRANS64.TRYWAIT P0, [R4+URZ+0x8], R3 ;  /* 0x00000803040075a7 */ /* 0x000066000800017f */
[----:B-1----:R-:W-:Y:S05]  /*a150*/  @!P0 NANOSLEEP.SYNCS 0x989680 ;  /* 0x009896800000895d */ /* 0x002fea0003900000 */
[----:B------:R-:W1:Y:S02]  /*a160*/  @!P0 SYNCS.PHASECHK.TRANS64 P0, [R4+URZ+0x8], R3 ;  /* 0x00000803040085a7 */ /* 0x000e64000800007f */
[----:B-1----:R-:W-:Y:S05]  /*a170*/  @!P0 BRA `(.L_x_43) ;  /* 0xfffffffc00ec8947 */ /* 0x002fea000383ffff */
[----:B------:R-:W-:Y:S05]  /*a180*/  BRA `(.L_x_210) ;  /* 0xffffff9800b07947 */ /* 0x000fea000383ffff */
.L_x_180:
[----:B------:R-:W-:Y:S01]  /*a190*/  BSSY B0, `(.L_x_211) ;  /* 0x0000006000007945 */ /* 0x000fe20003800000 */
[----:B------:R-:W-:-:S07]  /*a1a0*/  IMAD.MOV.U32 R15, RZ, RZ, -0x1 ;  /* 0xffffffffff0f7424 */ /* 0x000fce00078e00ff */
[----:B-----5:R-:W-:Y:S05]  /*a1b0*/  WARPSYNC.COLLECTIVE R15, `(.L_x_212) ;  /* 0x000000000f0c7348 */ /* 0x020fea0003c00000 */
[----:B------:R-:W-:Y:S02]  /*a1c0*/  ELECT P6, UR62, PT ;  /* 0x00000000003e782f */ /* 0x000fe400038c0000 */
[----:B------:R-:W-:Y:S01]  /*a1d0*/  MOV R14, UR62 ;  /* 0x0000003e000e7c02 */ /* 0x000fe20008000f00 */
[----:B-----5:R-:W-:Y:S10]  /*a1e0*/  ENDCOLLECTIVE ;  /* 0x000000000000791b */ /* 0x020ff40003800000 */
.L_x_212:
[----:B------:R-:W-:Y:S05]  /*a1f0*/  BSYNC B0 ;  /* 0x0000000000007941 */ /* 0x000fea0003800000 */
.L_x_211:
[----:B------:R-:W-:Y:S05]  /*a200*/  BRA `(.L_x_213) ;  /* 0xffffffe800847947 */ /* 0x000fea000383ffff */
.L_x_185:
[----:B0-----:R0:W2:Y:S02]  /*a210*/  SYNCS.PHASECHK.TRANS64.TRYWAIT P0, [R6+URZ+0x48], R3 ;  /* 0x00004803060075a7 */ /* 0x0010a4000800017f */
[----:B--2---:R-:W-:Y:S05]  /*a220*/  @!P0 NANOSLEEP.SYNCS 0x989680 ;  /* 0x009896800000895d */ /* 0x004fea0003900000 */
[----:B------:R-:W2:Y:S02]  /*a230*/  @!P0 SYNCS.PHASECHK.TRANS64 P0, [R6+URZ+0x48], R3 ;  /* 0x00004803060085a7 */ /* 0x000ea4000800007f */
[----:B--2---:R-:W-:Y:S05]  /*a240*/  @!P0 BRA `(.L_x_185) ;  /* 0xfffffffc00f08947 */ /* 0x004fea000383ffff */
[----:B------:R-:W-:Y:S05]  /*a250*/  BRA `(.L_x_214) ;  /* 0xffffffec00587947 */ /* 0x000fea000383ffff */
.L_x_194:
[----:B------:R-:W-:Y:S01]  /*a260*/  BSSY B0, `(.L_x_215) ;  /* 0x0000006000007945 */ /* 0x000fe20003800000 */
[----:B------:R-:W-:-:S07]  /*a270*/  IMAD.MOV.U32 R15, RZ, RZ, -0x1 ;  /* 0xffffffffff0f7424 */ /* 0x000fce00078e00ff */
[----:B-----5:R-:W-:Y:S05]  /*a280*/  WARPSYNC.COLLECTIVE R15, `(.L_x_216) ;  /* 0x000000000f0c7348 */ /* 0x020fea0003c00000 */
[----:B------:R-:W-:Y:S02]  /*a290*/  ELECT P6, UR62, PT ;  /* 0x00000000003e782f */ /* 0x000fe400038c0000 */
[----:B------:R-:W-:Y:S01]  /*a2a0*/  MOV R14, UR62 ;  /* 0x0000003e000e7c02 */ /* 0x000fe20008000f00 */
[----:B-----5:R-:W-:Y:S10]  /*a2b0*/  ENDCOLLECTIVE ;  /* 0x000000000000791b */ /* 0x020ff40003800000 */
.L_x_216:
[----:B------:R-:W-:Y:S05]  /*a2c0*/  BSYNC B0 ;  /* 0x0000000000007941 */ /* 0x000fea0003800000 */
.L_x_215:
[----:B------:R-:W-:Y:S05]  /*a2d0*/  BRA `(.L_x_217) ;  /* 0xfffffff400b87947 */ /* 0x000fea000383ffff */
.L_x_198:
[----:B0-----:R0:W1:Y:S02]  /*a2e0*/  SYNCS.PHASECHK.TRANS64.TRYWAIT P0, [R5+URZ], R2 ;  /* 0x00000002050075a7 */ /* 0x001064000800017f */
[----:B-1----:R-:W-:Y:S05]  /*a2f0*/  @!P0 NANOSLEEP.SYNCS 0x989680 ;  /* 0x009896800000895d */ /* 0x002fea0003900000 */
[----:B------:R-:W1:Y:S02]  /*a300*/  @!P0 SYNCS.PHASECHK.TRANS64 P0, [R5+URZ], R2 ;  /* 0x00000002050085a7 */ /* 0x000e64000800007f */
[----:B-1----:R-:W-:Y:S05]  /*a310*/  @!P0 BRA `(.L_x_198) ;  /* 0xfffffffc00f08947 */ /* 0x002fea000383ffff */
[----:B------:R-:W-:Y:S05]  /*a320*/  BRA `(.L_x_218) ;  /* 0xfffffff400fc7947 */ /* 0x000fea000383ffff */
.L_x_199:
[----:B0-----:R0:W1:Y:S02]  /*a330*/  SYNCS.PHASECHK.TRANS64.TRYWAIT P0, [R7+URZ], R4 ;  /* 0x00000004070075a7 */ /* 0x001064000800017f */
[----:B-1----:R-:W-:Y:S05]  /*a340*/  @!P0 NANOSLEEP.SYNCS 0x989680 ;  /* 0x009896800000895d */ /* 0x002fea0003900000 */
[----:B------:R-:W1:Y:S02]  /*a350*/  @!P0 SYNCS.PHASECHK.TRANS64 P0, [R7+URZ], R4 ;  /* 0x00000004070085a7 */ /* 0x000e64000800007f */
[----:B-1----:R-:W-:Y:S05]  /*a360*/  @!P0 BRA `(.L_x_199) ;  /* 0xfffffffc00f08947 */ /* 0x002fea000383ffff */
[----:B------:R-:W-:Y:S05]  /*a370*/  BRA `(.L_x_219) ;  /* 0xfffffff8000c7947 */ /* 0x000fea000383ffff */
.L_x_200:
[----:B0-----:R0:W1:Y:S02]  /*a380*/  SYNCS.PHASECHK.TRANS64.TRYWAIT P0, [R6+URZ], R5 ;  /* 0x00000005060075a7 */ /* 0x001064000800017f */
[----:B-1----:R-:W-:Y:S05]  /*a390*/  @!P0 NANOSLEEP.SYNCS 0x989680 ;  /* 0x009896800000895d */ /* 0x002fea0003900000 */
[----:B------:R-:W1:Y:S02]  /*a3a0*/  @!P0 SYNCS.PHASECHK.TRANS64 P0, [R6+URZ], R5 ;  /* 0x00000005060085a7 */ /* 0x000e64000800007f */
[----:B-1----:R-:W-:Y:S05]  /*a3b0*/  @!P0 BRA `(.L_x_200) ;  /* 0xfffffffc00f08947 */ /* 0x002fea000383ffff */
[----:B------:R-:W-:Y:S05]  /*a3c0*/  BRA `(.L_x_220) ;  /* 0xfffffff8001c7947 */ /* 0x000fea000383ffff */
.L_x_201:
[----:B0-----:R0:W1:Y:S02]  /*a3d0*/  SYNCS.PHASECHK.TRANS64.TRYWAIT P0, [R9+URZ], R4 ;  /* 0x00000004090075a7 */ /* 0x001064000800017f */
[----:B-1----:R-:W-:Y:S05]  /*a3e0*/  @!P0 NANOSLEEP.SYNCS 0x989680 ;  /* 0x009896800000895d */ /* 0x002fea0003900000 */
[----:B------:R-:W1:Y:S02]  /*a3f0*/  @!P0 SYNCS.PHASECHK.TRANS64 P0, [R9+URZ], R4 ;  /* 0x00000004090085a7 */ /* 0x000e64000800007f */
[----:B-1----:R-:W-:Y:S05]  /*a400*/  @!P0 BRA `(.L_x_201) ;  /* 0xfffffffc00f08947 */ /* 0x002fea000383ffff */
[----:B------:R-:W-:Y:S05]  /*a410*/  BRA `(.L_x_221) ;  /* 0xfffffff8002c7947 */ /* 0x000fea000383ffff */
.L_x_202:
[----:B0-----:R0:W1:Y:S02]  /*a420*/  SYNCS.PHASECHK.TRANS64.TRYWAIT P0, [R6+URZ], R5 ;  /* 0x00000005060075a7 */ /* 0x001064000800017f */
[----:B-1----:R-:W-:Y:S05]  /*a430*/  @!P0 NANOSLEEP.SYNCS 0x989680 ;  /* 0x009896800000895d */ /* 0x002fea0003900000 */
[----:B------:R-:W1:Y:S02]  /*a440*/  @!P0 SYNCS.PHASECHK.TRANS64 P0, [R6+URZ], R5 ;  /* 0x00000005060085a7 */ /* 0x000e64000800007f */
[----:B-1----:R-:W-:Y:S05]  /*a450*/  @!P0 BRA `(.L_x_202) ;  /* 0xfffffffc00f08947 */ /* 0x002fea000383ffff */
[----:B------:R-:W-:Y:S05]  /*a460*/  BRA `(.L_x_222) ;  /* 0xfffffff8003c7947 */ /* 0x000fea000383ffff */
.L_x_203:
[----:B0-----:R0:W1:Y:S02]  /*a470*/  SYNCS.PHASECHK.TRANS64.TRYWAIT P0, [R9+URZ], R4 ;  /* 0x00000004090075a7 */ /* 0x001064000800017f */
[----:B-1----:R-:W-:Y:S05]  /*a480*/  @!P0 NANOSLEEP.SYNCS 0x989680 ;  /* 0x009896800000895d */ /* 0x002fea0003900000 */
[----:B------:R-:W1:Y:S02]  /*a490*/  @!P0 SYNCS.PHASECHK.TRANS64 P0, [R9+URZ], R4 ;  /* 0x00000004090085a7 */ /* 0x000e64000800007f */
[----:B-1----:R-:W-:Y:S05]  /*a4a0*/  @!P0 BRA `(.L_x_203) ;  /* 0xfffffffc00f08947 */ /* 0x002fea000383ffff */
[----:B------:R-:W-:Y:S05]  /*a4b0*/  BRA `(.L_x_223) ;  /* 0xfffffff8004c7947 */ /* 0x000fea000383ffff */
.L_x_204:
[----:B0-----:R0:W1:Y:S02]  /*a4c0*/  SYNCS.PHASECHK.TRANS64.TRYWAIT P0, [R8+URZ], R5 ;  /* 0x00000005080075a7 */ /* 0x001064000800017f */
[----:B-1----:R-:W-:Y:S05]  /*a4d0*/  @!P0 NANOSLEEP.SYNCS 0x989680 ;  /* 0x009896800000895d */ /* 0x002fea0003900000 */
[----:B------:R-:W1:Y:S02]  /*a4e0*/  @!P0 SYNCS.PHASECHK.TRANS64 P0, [R8+URZ], R5 ;  /* 0x00000005080085a7 */ /* 0x000e64000800007f */
[----:B-1----:R-:W-:Y:S05]  /*a4f0*/  @!P0 BRA `(.L_x_204) ;  /* 0xfffffffc00f08947 */ /* 0x002fea000383ffff */
[----:B------:R-:W-:Y:S05]  /*a500*/  BRA `(.L_x_224) ;  /* 0xfffffff8005c7947 */ /* 0x000fea000383ffff */
.L_x_205:
[----:B-1----:R1:W2:Y:S02]  /*a510*/  SYNCS.PHASECHK.TRANS64.TRYWAIT P0, [R11+URZ], R6 ;  /* 0x000000060b0075a7 */ /* 0x0022a4000800017f */
[----:B--2---:R-:W-:Y:S05]  /*a520*/  @!P0 NANOSLEEP.SYNCS 0x989680 ;  /* 0x009896800000895d */ /* 0x004fea0003900000 */
[----:B------:R-:W2:Y:S02]  /*a530*/  @!P0 SYNCS.PHASECHK.TRANS64 P0, [R11+URZ], R6 ;  /* 0x000000060b0085a7 */ /* 0x000ea4000800007f */
[----:B--2---:R-:W-:Y:S05]  /*a540*/  @!P0 BRA `(.L_x_205) ;  /* 0xfffffffc00f08947 */ /* 0x004fea000383ffff */
[----:B------:R-:W-:Y:S05]  /*a550*/  BRA `(.L_x_225) ;  /* 0xfffffff800647947 */ /* 0x000fea000383ffff */
.L_x_226:
[----:B------:R-:W-:-:S00]  /*a560*/  BRA `(.L_x_226) ;  /* 0xfffffffc00fc7947 */ /* 0x000fc0000383ffff */
[----:B------:R-:W-:-:S00]  /*a570*/  NOP ;  /* 0x0000000000007918 */ /* 0x000fc00000000000 */
        /* <DEDUP_REMOVED lines=8> */
.L_x_227:


//--------------------- .nv.global.init           --------------------------
	.section	.nv.global.init,"aw",@progbits
.nv.global.init:
	.type		$str$24,@object
	.size		$str$24,($str$25 - $str$24)
$str$24:
        /*0000*/ 	.byte	0x28, 0x61, 0x64, 0x64, 0x72, 0x65, 0x73, 0x73, 0x20, 0x26, 0x20, 0x6d, 0x61, 0x73, 0x6b, 0x29
        /*0010*/ 	.byte	0x20, 0x3d, 0x3d, 0x20, 0x30, 0x00
	.type		$str$25,@object
	.size		$str$25,(__unnamed_1 - $str$25)
$str$25:
        /*0016*/ 	.byte	0x2f, 0x74, 0x6d, 0x70, 0x2f, 0x63, 0x75, 0x74, 0x6c, 0x61, 0x73, 0x73, 0x5f, 0x73, 0x77, 0x65
        /*0026*/ 	.byte	0x65, 0x70, 0x5f, 0x73, 0x72, 0x63, 0x2f, 0x69, 0x6e, 0x63, 0x6c, 0x75, 0x64, 0x65, 0x2f, 0x63
        /*0036*/ 	.byte	0x75, 0x74, 0x65, 0x2f, 0x70, 0x6f, 0x69, 0x6e, 0x74, 0x65, 0x72, 0x5f, 0x66, 0x6c, 0x61, 0x67
        /*0046*/ 	.byte	0x67, 0x65, 0x64, 0x2e, 0x68, 0x70, 0x70, 0x00
	.type		__unnamed_1,@object
	.size		__unnamed_1,(__unnamed_2 - __unnamed_1)
__unnamed_1:
        /*004e*/ 	.byte	0x61, 0x75, 0x74, 0x6f, 0x20, 0x63, 0x75, 0x74, 0x65, 0x3a, 0x3a, 0x61, 0x73, 0x5f, 0x70, 0x6f
        /* <DEDUP_REMOVED lines=28> */
	.type		__unnamed_2,@object
	.size		__unnamed_2,(.L_1 - __unnamed_2)
__unnamed_2:
        /* <DEDUP_REMOVED lines=29> */
        /*03ee*/ 	.byte	0x20, 0x26, 0x5d, 0x00
.L_1:


//--------------------- .nv.shared._ZN7cutlass13device_kernelINS_4gemm6kernel13GemmUniversalIN4cute5tupleIJiiiiEEENS1_10collective13CollectiveMmaINS1_39MainloopSm90TmaGmmaRmemAWarpSpecializedILi9ENS5_IJNS4_1CILi1EEESB_SB_EEENS1_32KernelTmaWarpSpecializedPingpongEEENS5_IJNSA_ILi64EEENSA_ILi128EEESG_EEENS_12float_e4m3_tENS5_IJSB_llEEESI_NS5_IJlSB_lEEENS4_8TiledMMAINS4_8MMA_AtomIJNS4_4SM904GMMA31MMA_64x128x32_F32E4M3E4M3_RS_TNILNSO_7ScaleInE1ELSQ_1EEEEEENS4_6LayoutISC_NS5_IJNSA_ILi0EEESU_SU_EEEEENS5_IJNS4_10UnderscoreESX_SX_EEEEENS4_13SM90_TMA_LOADENS4_14ComposedLayoutINS4_7SwizzleILi2ELi4ELi3EEENS4_18smem_ptr_flag_bitsILi8EEENST_INS5_IJSF_NSA_ILi8EEEEEENS5_IJSB_SF_EEEEEEENS4_9Copy_AtomIJNS4_39AutoVectorizingCopyWithAssumedAlignmentILi128EEESI_EEENS4_8identityES10_NS11_INS12_ILi3ELi4ELi3EEES15_NST_INS5_IJS16_SG_EEENS5_IJSG_SB_EEEEEEEvS1F_EENS_8epilogue10collective6detail29Sm90TmaWarpSpecializedAdapterINS1N_15DefaultEpilogueISI_SK_SK_NS1M_6thread17LinearCombinationISI_Li1EffLNS1R_9ScaleType4KindE0ELNS_15FloatRoundStyleE2ESI_EENS1_15EpilogueDefaultEEEEEvvEEEEvNT_6ParamsE --------------------------
	.section	.nv.shared._ZN7cutlass13device_kernelINS_4gemm6kernel13GemmUniversalIN4cute5tupleIJiiiiEEENS1_10collective13CollectiveMmaINS1_39MainloopSm90TmaGmmaRmemAWarpSpecializedILi9ENS5_IJNS4_1CILi1EEESB_SB_EEENS1_32KernelTmaWarpSpecializedPingpongEEENS5_IJNSA_ILi64EEENSA_ILi128EEESG_EEENS_12float_e4m3_tENS5_IJSB_llEEESI_NS5_IJlSB_lEEENS4_8TiledMMAINS4_8MMA_AtomIJNS4_4SM904GMMA31MMA_64x128x32_F32E4M3E4M3_RS_TNILNSO_7ScaleInE1ELSQ_1EEEEEENS4_6LayoutISC_NS5_IJNSA_ILi0EEESU_SU_EEEEENS5_IJNS4_10UnderscoreESX_SX_EEEEENS4_13SM90_TMA_LOADENS4_14ComposedLayoutINS4_7SwizzleILi2ELi4ELi3EEENS4_18smem_ptr_flag_bitsILi8EEENST_INS5_IJSF_NSA_ILi8EEEEEENS5_IJSB_SF_EEEEEEENS4_9Copy_AtomIJNS4_39AutoVectorizingCopyWithAssumedAlignmentILi128EEESI_EEENS4_8identityES10_NS11_INS12_ILi3ELi4ELi3EEES15_NST_INS5_IJS16_SG_EEENS5_IJSG_SB_EEEEEEEvS1F_EENS_8epilogue10collective6detail29Sm90TmaWarpSpecializedAdapterINS1N_15DefaultEpilogueISI_SK_SK_NS1M_6thread17LinearCombinationISI_Li1EffLNS1R_9ScaleType4KindE0ELNS_15FloatRoundStyleE2ESI_EENS1_15EpilogueDefaultEEEEEvvEEEEvNT_6ParamsE,"aw",@nobits
	.sectionflags	@""
	.align	16
	.zero		1024


//--------------------- .nv.shared.reserved.0     --------------------------
	.section	.nv.shared.reserved.0,"aw",@nobits
	.weak		__nv_reservedSMEM_offset_0_alias
	.size		__nv_reservedSMEM_offset_0_alias, 0, 0
	.other		__nv_reservedSMEM_offset_0_alias,@"STO_CUDA_RESERVED_SHARED STV_DEFAULT"
__nv_reservedSMEM_offset_0_alias:
	.zero		0


//--------------------- .nv.global                --------------------------
	.section	.nv.global,"aw",@nobits
.nv.global:
	.type		_ZN40_INTERNAL_d4d9d356_4_k_cu_6cc09f7d_226994cute1_E,@object
	.size		_ZN40_INTERNAL_d4d9d356_4_k_cu_6cc09f7d_226994cute1_E,(_ZN40_INTERNAL_d4d9d356_4_k_cu_6cc09f7d_226994cuda3std3__45__cpo6cbeginE - _ZN40_INTERNAL_d4d9d356_4_k_cu_6cc09f7d_226994cute1_E)
_ZN40_INTERNAL_d4d9d356_4_k_cu_6cc09f7d_226994cute1_E:
	.zero		1
	.type		_ZN40_INTERNAL_d4d9d356_4_k_cu_6cc09f7d_226994cuda3std3__45__cpo6cbeginE,@object
	.size		_ZN40_INTERNAL_d4d9d356_4_k_cu_6cc09f7d_226994cuda3std3__45__cpo6cbeginE,(_ZN40_INTERNAL_d4d9d356_4_k_cu_6cc09f7d_226994cuda3std3__48in_placeE - _ZN40_INTERNAL_d4d9d356_4_k_cu_6cc09f7d_226994cuda3std3__45__cpo6cbeginE)
_ZN40_INTERNAL_d4d9d356_4_k_cu_6cc09f7d_226994cuda3std3__45__cpo6cbeginE:
	.zero		1
	.type		_ZN40_INTERNAL_d4d9d356_4_k_cu_6cc09f7d_226994cuda3std3__48in_placeE,@object
	.size		_ZN40_INTERNAL_d4d9d356_4_k_cu_6cc09f7d_226994cuda3std3__48in_placeE,(_ZN40_INTERNAL_d4d9d356_4_k_cu_6cc09f7d_226994cuda3std6ranges3__45__cpo9iter_moveE - _ZN40_INTERNAL_d4d9d356_4_k_cu_6cc09f7d_226994cuda3std3__48in_placeE)
_ZN40_INTERNAL_d4d9d356_4_k_cu_6cc09f7d_226994cuda3std3__48in_placeE:
	.zero		1
	.type		_ZN40_INTERNAL_d4d9d356_4_k_cu_6cc09f7d_226994cuda3std6ranges3__45__cpo9iter_moveE,@object
	.size		_ZN40_INTERNAL_d4d9d356_4_k_cu_6cc09f7d_226994cuda3std6ranges3__45__cpo9iter_moveE,(_ZN40_INTERNAL_d4d9d356_4_k_cu_6cc09f7d_226994cuda3std3__45__cpo5beginE - _ZN40_INTERNAL_d4d9d356_4_k_cu_6cc09f7d_226994cuda3std6ranges3__45__cpo9iter_moveE)
_ZN40_INTERNAL_d4d9d356_4_k_cu_6cc09f7d_226994cuda3std6ranges3__45__cpo9iter_moveE:
	.zero		1
	.type		_ZN40_INTERNAL_d4d9d356_4_k_cu_6cc09f7d_226994cuda3std3__45__cpo5beginE,@object
	.size		_ZN40_INTERNAL_d4d9d356_4_k_cu_6cc09f7d_226994cuda3std3__45__cpo5beginE,(_ZN40_INTERNAL_d4d9d356_4_k_cu_6cc09f7d_226994cuda3std3__442_GLOBAL__N__d4d9d356_4_k_cu_6cc09f7d_226996ignoreE - _ZN40_INTERNAL_d4d9d356_4_k_cu_6cc09f7d_226994cuda3std3__45__cpo5beginE)
_ZN40_INTERNAL_d4d9d356_4_k_cu_6cc09f7d_226994cuda3std3__45__cpo5beginE:
	.zero		1
	.type		_ZN40_INTERNAL_d4d9d356_4_k_cu_6cc09f7d_226994cuda3std3__442_GLOBAL__N__d4d9d356_4_k_cu_6cc09f7d_226996ignoreE,@object
	.size		_ZN40_INTERNAL_d4d9d356_4_k_cu_6cc09f7d_226994cuda3std3__442_GLOBAL__N__d4d9d356_4_k_cu_6cc09f7d_226996ignoreE,(_ZN40_INTERNAL_d4d9d356_4_k_cu_6cc09f7d_226994cute7productE - _ZN40_INTERNAL_d4d9d356_4_k_cu_6cc09f7d_226994cuda3std3__442_GLOBAL__N__d4d9d356_4_k_cu_6cc09f7d_226996ignoreE)
_ZN40_INTERNAL_d4d9d356_4_k_cu_6cc09f7d_226994cuda3std3__442_GLOBAL__N__d4d9d356_4_k_cu_6cc09f7d_226996ignoreE:
	.zero		1
	.type		_ZN40_INTERNAL_d4d9d356_4_k_cu_6cc09f7d_226994cute7productE,@object
	.size		_ZN40_INTERNAL_d4d9d356_4_k_cu_6cc09f7d_226994cute7productE,(_ZN40_INTERNAL_d4d9d356_4_k_cu_6cc09f7d_226994cuda3std3__45__cpo3endE - _ZN40_INTERNAL_d4d9d356_4_k_cu_6cc09f7d_226994cute7productE)
_ZN40_INTERNAL_d4d9d356_4_k_cu_6cc09f7d_226994cute7productE:
	.zero		1
	.type		_ZN40_INTERNAL_d4d9d356_4_k_cu_6cc09f7d_226994cuda3std3__45__cpo3endE,@object
	.size		_ZN40_INTERNAL_d4d9d356_4_k_cu_6cc09f7d_226994cuda3std3__45__cpo3endE,(_ZN40_INTERNAL_d4d9d356_4_k_cu_6cc09f7d_226994cuda3std3__419piecewise_constructE - _ZN40_INTERNAL_d4d9d356_4_k_cu_6cc09f7d_226994cuda3std3__45__cpo3endE)
_ZN40_INTERNAL_d4d9d356_4_k_cu_6cc09f7d_226994cuda3std3__45__cpo3endE:
	.zero		1
	.type		_ZN40_INTERNAL_d4d9d356_4_k_cu_6cc09f7d_226994cuda3std3__419piecewise_constructE,@object
	.size		_ZN40_INTERNAL_d4d9d356_4_k_cu_6cc09f7d_226994cuda3std3__419piecewise_constructE,(_ZN40_INTERNAL_d4d9d356_4_k_cu_6cc09f7d_226994cuda3std3__45__cpo4cendE - _ZN40_INTERNAL_d4d9d356_4_k_cu_6cc09f7d_226994cuda3std3__419piecewise_constructE)
_ZN40_INTERNAL_d4d9d356_4_k_cu_6cc09f7d_226994cuda3std3__419piecewise_constructE:
	.zero		1
	.type		_ZN40_INTERNAL_d4d9d356_4_k_cu_6cc09f7d_226994cuda3std3__45__cpo4cendE,@object
	.size		_ZN40_INTERNAL_d4d9d356_4_k_cu_6cc09f7d_226994cuda3std3__45__cpo4cendE,(_ZN40_INTERNAL_d4d9d356_4_k_cu_6cc09f7d_226994cuda3std6ranges3__45__cpo4swapE - _ZN40_INTERNAL_d4d9d356_4_k_cu_6cc09f7d_226994cuda3std3__45__cpo4cendE)
_ZN40_INTERNAL_d4d9d356_4_k_cu_6cc09f7d_226994cuda3std3__45__cpo4cendE:
	.zero		1
	.type		_ZN40_INTERNAL_d4d9d356_4_k_cu_6cc09f7d_226994cuda3std6ranges3__45__cpo4swapE,@object
	.size		_ZN40_INTERNAL_d4d9d356_4_k_cu_6cc09f7d_226994cuda3std6ranges3__45__cpo4swapE,(.L_9 - _ZN40_INTERNAL_d4d9d356_4_k_cu_6cc09f7d_226994cuda3std6ranges3__45__cpo4swapE)
_ZN40_INTERNAL_d4d9d356_4_k_cu_6cc09f7d_226994cuda3std6ranges3__45__cpo4swapE:
	.zero		1
.L_9:


//--------------------- .nv.constant0._ZN7cutlass13device_kernelINS_4gemm6kernel13GemmUniversalIN4cute5tupleIJiiiiEEENS1_10collective13CollectiveMmaINS1_39MainloopSm90TmaGmmaRmemAWarpSpecializedILi9ENS5_IJNS4_1CILi1EEESB_SB_EEENS1_32KernelTmaWarpSpecializedPingpongEEENS5_IJNSA_ILi64EEENSA_ILi128EEESG_EEENS_12float_e4m3_tENS5_IJSB_llEEESI_NS5_IJlSB_lEEENS4_8TiledMMAINS4_8MMA_AtomIJNS4_4SM904GMMA31MMA_64x128x32_F32E4M3E4M3_RS_TNILNSO_7ScaleInE1ELSQ_1EEEEEENS4_6LayoutISC_NS5_IJNSA_ILi0EEESU_SU_EEEEENS5_IJNS4_10UnderscoreESX_SX_EEEEENS4_13SM90_TMA_LOADENS4_14ComposedLayoutINS4_7SwizzleILi2ELi4ELi3EEENS4_18smem_ptr_flag_bitsILi8EEENST_INS5_IJSF_NSA_ILi8EEEEEENS5_IJSB_SF_EEEEEEENS4_9Copy_AtomIJNS4_39AutoVectorizingCopyWithAssumedAlignmentILi128EEESI_EEENS4_8identityES10_NS11_INS12_ILi3ELi4ELi3EEES15_NST_INS5_IJS16_SG_EEENS5_IJSG_SB_EEEEEEEvS1F_EENS_8epilogue10collective6detail29Sm90TmaWarpSpecializedAdapterINS1N_15DefaultEpilogueISI_SK_SK_NS1M_6thread17LinearCombinationISI_Li1EffLNS1R_9ScaleType4KindE0ELNS_15FloatRoundStyleE2ESI_EENS1_15EpilogueDefaultEEEEEvvEEEEvNT_6ParamsE --------------------------
	.section	.nv.constant0._ZN7cutlass13device_kernelINS_4gemm6kernel13GemmUniversalIN4cute5tupleIJiiiiEEENS1_10collective13CollectiveMmaINS1_39MainloopSm90TmaGmmaRmemAWarpSpecializedILi9ENS5_IJNS4_1CILi1EEESB_SB_EEENS1_32KernelTmaWarpSpecializedPingpongEEENS5_IJNSA_ILi64EEENSA_ILi128EEESG_EEENS_12float_e4m3_tENS5_IJSB_llEEESI_NS5_IJlSB_lEEENS4_8TiledMMAINS4_8MMA_AtomIJNS4_4SM904GMMA31MMA_64x128x32_F32E4M3E4M3_RS_TNILNSO_7ScaleInE1ELSQ_1EEEEEENS4_6LayoutISC_NS5_IJNSA_ILi0EEESU_SU_EEEEENS5_IJNS4_10UnderscoreESX_SX_EEEEENS4_13SM90_TMA_LOADENS4_14ComposedLayoutINS4_7SwizzleILi2ELi4ELi3EEENS4_18smem_ptr_flag_bitsILi8EEENST_INS5_IJSF_NSA_ILi8EEEEEENS5_IJSB_SF_EEEEEEENS4_9Copy_AtomIJNS4_39AutoVectorizingCopyWithAssumedAlignmentILi128EEESI_EEENS4_8identityES10_NS11_INS12_ILi3ELi4ELi3EEES15_NST_INS5_IJS16_SG_EEENS5_IJSG_SB_EEEEEEEvS1F_EENS_8epilogue10collective6detail29Sm90TmaWarpSpecializedAdapterINS1N_15DefaultEpilogueISI_SK_SK_NS1M_6thread17LinearCombinationISI_Li1EffLNS1R_9ScaleType4KindE0ELNS_15FloatRoundStyleE2ESI_EENS1_15EpilogueDefaultEEEEEvvEEEEvNT_6ParamsE,"a",@progbits
	.sectionflags	@""
	.align	4
.nv.constant0._ZN7cutlass13device_kernelINS_4gemm6kernel13GemmUniversalIN4cute5tupleIJiiiiEEENS1_10collective13CollectiveMmaINS1_39MainloopSm90TmaGmmaRmemAWarpSpecializedILi9ENS5_IJNS4_1CILi1EEESB_SB_EEENS1_32KernelTmaWarpSpecializedPingpongEEENS5_IJNSA_ILi64EEENSA_ILi128EEESG_EEENS_12float_e4m3_tENS5_IJSB_llEEESI_NS5_IJlSB_lEEENS4_8TiledMMAINS4_8MMA_AtomIJNS4_4SM904GMMA31MMA_64x128x32_F32E4M3E4M3_RS_TNILNSO_7ScaleInE1ELSQ_1EEEEEENS4_6LayoutISC_NS5_IJNSA_ILi0EEESU_SU_EEEEENS5_IJNS4_10UnderscoreESX_SX_EEEEENS4_13SM90_TMA_LOADENS4_14ComposedLayoutINS4_7SwizzleILi2ELi4ELi3EEENS4_18smem_ptr_flag_bitsILi8EEENST_INS5_IJSF_NSA_ILi8EEEEEENS5_IJSB_SF_EEEEEEENS4_9Copy_AtomIJNS4_39AutoVectorizingCopyWithAssumedAlignmentILi128EEESI_EEENS4_8identityES10_NS11_INS12_ILi3ELi4ELi3EEES15_NST_INS5_IJS16_SG_EEENS5_IJSG_SB_EEEEEEEvS1F_EENS_8epilogue10collective6detail29Sm90TmaWarpSpecializedAdapterINS1N_15DefaultEpilogueISI_SK_SK_NS1M_6thread17LinearCombinationISI_Li1EffLNS1R_9ScaleType4KindE0ELNS_15FloatRoundStyleE2ESI_EENS1_15EpilogueDefaultEEEEEvvEEEEvNT_6ParamsE:
	.zero		1664


//--------------------- SYMBOLS --------------------------

	.type		.nv.reservedSmem.offset0,@object
	.size		.nv.reservedSmem.offset0,0x4
	.type		__assertfail,@function
